	.target	sm_90a

	.elftype	@"ET_EXEC"


//--------------------- .note.nv.tkinfo           --------------------------
	.section	.note.nv.tkinfo,"",@"SHT_NOTE"
	.sectionflags	@"SHF_NOTE_NV_TKINFO"
	.tkinfo
        /*0018*/ 	.word	0x00000002
        /*0030*/ 	.string	""
        /*0030*/ 	.string	"ptxas"
        /*0030*/ 	.string	"Cuda compilation tools, release 13.0, V13.0.88"
        /*0030*/ 	.string	"Build cuda_13.0.r13.0/compiler.36424714_0"
        /*0030*/ 	.string	"-arch sm_90a -m 64 "



//--------------------- .note.nv.cuinfo           --------------------------
	.section	.note.nv.cuinfo,"",@"SHT_NOTE"
	.sectionflags	@"SHF_NOTE_NV_CUINFO"
        /*0018*/ 	.short	0x0002
        /*001a*/ 	.short	0x005a
        /*001c*/ 	.short	0x0082
	.zero		2


//--------------------- .nv.info                  --------------------------
	.section	.nv.info,"",@"SHT_CUDA_INFO"
	.align	4


	//----- nvinfo : EIATTR_REGCOUNT
	.align		4
        /*0000*/ 	.byte	0x04, 0x2f
        /*0002*/ 	.short	(.L_15 - .L_14)
	.align		4
.L_14:
        /*0004*/ 	.word	index@(_ZN7cutlass13device_kernelINS_4gemm6kernel13GemmUniversalIN4cute5tupleIJiiiiEEENS1_10collective13CollectiveMmaINS1_34MainloopSm90TmaGmmaWarpSpecializedILi4ENS5_IJNS4_1CILi1EEESB_SB_EEENS1_35KernelTmaWarpSpecializedCooperativeEEENS5_IJNSA_ILi128EEESF_NSA_ILi64EEEEEENS_6half_tENS5_IJlSB_lEEESI_SJ_NS4_8TiledMMAINS4_8MMA_AtomIJNS4_4SM904GMMA26MMA_64x128x16_F32F16F16_SSILNSN_5MajorE0ELSP_0ELNSN_7ScaleInE1ELSQ_1EEEEEENS4_6LayoutINS5_IJNSA_ILi2EEESB_SB_EEENS5_IJSB_NSA_ILi0EEESW_EEEEENS5_IJNS4_10UnderscoreESZ_SZ_EEEEENS4_13SM90_TMA_LOADENS4_14ComposedLayoutINS4_7SwizzleILi3ELi4ELi3EEENS4_18smem_ptr_flag_bitsILi16EEENST_INS5_IJNSA_ILi8EEESG_EEENS5_IJSG_SB_EEEEEEEvNS4_8identityES12_S1C_vS1D_EENS_8epilogue10collective6detail29Sm90TmaWarpSpecializedAdapterINS1G_15DefaultEpilogueISI_SJ_SJ_NS1F_6thread17LinearCombinationISI_Li1EffLNS1K_9ScaleType4KindE0ELNS_15FloatRoundStyleE2ESI_EENS1_15EpilogueDefaultEEEEEvvEEEEvNT_6ParamsE)
        /*0008*/ 	.word	0x000000a8


	//----- nvinfo : EIATTR_FRAME_SIZE
	.align		4
.L_15:
        /*000c*/ 	.byte	0x04, 0x11
        /*000e*/ 	.short	(.L_17 - .L_16)
	.align		4
.L_16:
        /*0010*/ 	.word	index@(_ZN7cutlass13device_kernelINS_4gemm6kernel13GemmUniversalIN4cute5tupleIJiiiiEEENS1_10collective13CollectiveMmaINS1_34MainloopSm90TmaGmmaWarpSpecializedILi4ENS5_IJNS4_1CILi1EEESB_SB_EEENS1_35KernelTmaWarpSpecializedCooperativeEEENS5_IJNSA_ILi128EEESF_NSA_ILi64EEEEEENS_6half_tENS5_IJlSB_lEEESI_SJ_NS4_8TiledMMAINS4_8MMA_AtomIJNS4_4SM904GMMA26MMA_64x128x16_F32F16F16_SSILNSN_5MajorE0ELSP_0ELNSN_7ScaleInE1ELSQ_1EEEEEENS4_6LayoutINS5_IJNSA_ILi2EEESB_SB_EEENS5_IJSB_NSA_ILi0EEESW_EEEEENS5_IJNS4_10UnderscoreESZ_SZ_EEEEENS4_13SM90_TMA_LOADENS4_14ComposedLayoutINS4_7SwizzleILi3ELi4ELi3EEENS4_18smem_ptr_flag_bitsILi16EEENST_INS5_IJNSA_ILi8EEESG_EEENS5_IJSG_SB_EEEEEEEvNS4_8identityES12_S1C_vS1D_EENS_8epilogue10collective6detail29Sm90TmaWarpSpecializedAdapterINS1G_15DefaultEpilogueISI_SJ_SJ_NS1F_6thread17LinearCombinationISI_Li1EffLNS1K_9ScaleType4KindE0ELNS_15FloatRoundStyleE2ESI_EENS1_15EpilogueDefaultEEEEEvvEEEEvNT_6ParamsE)
        /*0014*/ 	.word	0x00000000


	//----- nvinfo : EIATTR_MIN_STACK_SIZE
	.align		4
.L_17:
        /*0018*/ 	.byte	0x04, 0x12
        /*001a*/ 	.short	(.L_19 - .L_18)
	.align		4
.L_18:
        /*001c*/ 	.word	index@(_ZN7cutlass13device_kernelINS_4gemm6kernel13GemmUniversalIN4cute5tupleIJiiiiEEENS1_10collective13CollectiveMmaINS1_34MainloopSm90TmaGmmaWarpSpecializedILi4ENS5_IJNS4_1CILi1EEESB_SB_EEENS1_35KernelTmaWarpSpecializedCooperativeEEENS5_IJNSA_ILi128EEESF_NSA_ILi64EEEEEENS_6half_tENS5_IJlSB_lEEESI_SJ_NS4_8TiledMMAINS4_8MMA_AtomIJNS4_4SM904GMMA26MMA_64x128x16_F32F16F16_SSILNSN_5MajorE0ELSP_0ELNSN_7ScaleInE1ELSQ_1EEEEEENS4_6LayoutINS5_IJNSA_ILi2EEESB_SB_EEENS5_IJSB_NSA_ILi0EEESW_EEEEENS5_IJNS4_10UnderscoreESZ_SZ_EEEEENS4_13SM90_TMA_LOADENS4_14ComposedLayoutINS4_7SwizzleILi3ELi4ELi3EEENS4_18smem_ptr_flag_bitsILi16EEENST_INS5_IJNSA_ILi8EEESG_EEENS5_IJSG_SB_EEEEEEEvNS4_8identityES12_S1C_vS1D_EENS_8epilogue10collective6detail29Sm90TmaWarpSpecializedAdapterINS1G_15DefaultEpilogueISI_SJ_SJ_NS1F_6thread17LinearCombinationISI_Li1EffLNS1K_9ScaleType4KindE0ELNS_15FloatRoundStyleE2ESI_EENS1_15EpilogueDefaultEEEEEvvEEEEvNT_6ParamsE)
        /*0020*/ 	.word	0x00000000
.L_19:


//--------------------- .nv.compat                --------------------------
	.section	.nv.compat,"",@"SHT_CUDA_COMPAT_INFO"
	.align	4
        /*0000*/ 	.byte	0x02, 0x09, 0x01, 0x00, 0x02, 0x02, 0x04, 0x00, 0x02, 0x05, 0x05, 0x00, 0x03, 0x07, 0x01, 0x01
        /*0010*/ 	.byte	0x02, 0x03, 0x01, 0x00, 0x02, 0x06, 0x01, 0x00, 0x04, 0x0b, 0x08, 0x00, 0x00, 0x00, 0x00, 0x00
        /*0020*/ 	.byte	0x00, 0x00, 0x00, 0x00


//--------------------- .nv.info._ZN7cutlass13device_kernelINS_4gemm6kernel13GemmUniversalIN4cute5tupleIJiiiiEEENS1_10collective13CollectiveMmaINS1_34MainloopSm90TmaGmmaWarpSpecializedILi4ENS5_IJNS4_1CILi1EEESB_SB_EEENS1_35KernelTmaWarpSpecializedCooperativeEEENS5_IJNSA_ILi128EEESF_NSA_ILi64EEEEEENS_6half_tENS5_IJlSB_lEEESI_SJ_NS4_8TiledMMAINS4_8MMA_AtomIJNS4_4SM904GMMA26MMA_64x128x16_F32F16F16_SSILNSN_5MajorE0ELSP_0ELNSN_7ScaleInE1ELSQ_1EEEEEENS4_6LayoutINS5_IJNSA_ILi2EEESB_SB_EEENS5_IJSB_NSA_ILi0EEESW_EEEEENS5_IJNS4_10UnderscoreESZ_SZ_EEEEENS4_13SM90_TMA_LOADENS4_14ComposedLayoutINS4_7SwizzleILi3ELi4ELi3EEENS4_18smem_ptr_flag_bitsILi16EEENST_INS5_IJNSA_ILi8EEESG_EEENS5_IJSG_SB_EEEEEEEvNS4_8identityES12_S1C_vS1D_EENS_8epilogue10collective6detail29Sm90TmaWarpSpecializedAdapterINS1G_15DefaultEpilogueISI_SJ_SJ_NS1F_6thread17LinearCombinationISI_Li1EffLNS1K_9ScaleType4KindE0ELNS_15FloatRoundStyleE2ESI_EENS1_15EpilogueDefaultEEEEEvvEEEEvNT_6ParamsE --------------------------
	.section	.nv.info._ZN7cutlass13device_kernelINS_4gemm6kernel13GemmUniversalIN4cute5tupleIJiiiiEEENS1_10collective13CollectiveMmaINS1_34MainloopSm90TmaGmmaWarpSpecializedILi4ENS5_IJNS4_1CILi1EEESB_SB_EEENS1_35KernelTmaWarpSpecializedCooperativeEEENS5_IJNSA_ILi128EEESF_NSA_ILi64EEEEEENS_6half_tENS5_IJlSB_lEEESI_SJ_NS4_8TiledMMAINS4_8MMA_AtomIJNS4_4SM904GMMA26MMA_64x128x16_F32F16F16_SSILNSN_5MajorE0ELSP_0ELNSN_7ScaleInE1ELSQ_1EEEEEENS4_6LayoutINS5_IJNSA_ILi2EEESB_SB_EEENS5_IJSB_NSA_ILi0EEESW_EEEEENS5_IJNS4_10UnderscoreESZ_SZ_EEEEENS4_13SM90_TMA_LOADENS4_14ComposedLayoutINS4_7SwizzleILi3ELi4ELi3EEENS4_18smem_ptr_flag_bitsILi16EEENST_INS5_IJNSA_ILi8EEESG_EEENS5_IJSG_SB_EEEEEEEvNS4_8identityES12_S1C_vS1D_EENS_8epilogue10collective6detail29Sm90TmaWarpSpecializedAdapterINS1G_15DefaultEpilogueISI_SJ_SJ_NS1F_6thread17LinearCombinationISI_Li1EffLNS1K_9ScaleType4KindE0ELNS_15FloatRoundStyleE2ESI_EENS1_15EpilogueDefaultEEEEEvvEEEEvNT_6ParamsE,"",@"SHT_CUDA_INFO"
	.sectionflags	@""
	.align	4


	//----- nvinfo : EIATTR_CUDA_API_VERSION
	.align		4
        /*0000*/ 	.byte	0x04, 0x37
        /*0002*/ 	.short	(.L_21 - .L_20)
.L_20:
        /*0004*/ 	.word	0x00000082


	//----- nvinfo : EIATTR_KPARAM_INFO
	.align		4
.L_21:
        /*0008*/ 	.byte	0x04, 0x17
        /*000a*/ 	.short	(.L_23 - .L_22)
.L_22:
        /*000c*/ 	.word	0x00000000
        /*0010*/ 	.short	0x0000
        /*0012*/ 	.short	0x0070
        /*0014*/ 	.byte	0x00, 0xf0, 0x01, 0x10


	//----- nvinfo : EIATTR_SPARSE_MMA_MASK
	.align		4
.L_23:
        /*0018*/ 	.byte	0x03, 0x50
        /*001a*/ 	.short	0x0000


	//----- nvinfo : EIATTR_MAXREG_COUNT
	.align		4
        /*001c*/ 	.byte	0x03, 0x1b
        /*001e*/ 	.short	0x00a8


	//----- nvinfo : EIATTR_NUM_BARRIERS
	.align		4
        /*0020*/ 	.byte	0x02, 0x4c
        /*0022*/ 	.byte	0x01
	.zero		1


	//----- nvinfo : EIATTR_EXTERNS
	.align		4
        /*0024*/ 	.byte	0x04, 0x0f
        /*0026*/ 	.short	(.L_25 - .L_24)


	//   ....[0]....
	.align		4
.L_24:
        /*0028*/ 	.word	index@(__assertfail)


	//----- nvinfo : EIATTR_MERCURY_ISA_VERSION
	.align		4
.L_25:
        /*002c*/ 	.byte	0x03, 0x5f
        /*002e*/ 	.short	0x0101


	//----- nvinfo : EIATTR_INT_WARP_WIDE_INSTR_OFFSETS
	.align		4
        /*0030*/ 	.byte	0x04, 0x31
        /*0032*/ 	.short	(.L_27 - .L_26)


	//   ....[0]....
.L_26:
        /*0034*/ 	.word	0x000003b0


	//   ....[1]....
        /*0038*/ 	.word	0x000003c0


	//   ....[2]....
        /*003c*/ 	.word	0x000004e0


	//----- nvinfo : EIATTR_COOP_GROUP_MASK_REGIDS
	.align		4
.L_27:
        /*0040*/ 	.byte	0x04, 0x29
        /*0042*/ 	.short	(.L_29 - .L_28)


	//   ....[0]....
.L_28:
        /*0044*/ 	.word	0xffffffff


	//   ....[1]....
        /*0048*/ 	.word	0xffffffff


	//   ....[2]....
        /*004c*/ 	.word	0xffffffff


	//   ....[3]....
        /*0050*/ 	.word	0xffffffff


	//   ....[4]....
        /*0054*/ 	.word	0xffffffff


	//----- nvinfo : EIATTR_COOP_GROUP_INSTR_OFFSETS
	.align		4
.L_29:
        /*0058*/ 	.byte	0x04, 0x28
        /*005a*/ 	.short	(.L_31 - .L_30)


	//   ....[0]....
.L_30:
        /*005c*/ 	.word	0x00000060


	//   ....[1]....
        /*0060*/ 	.word	0x00000070


	//   ....[2]....
        /*0064*/ 	.word	0x00000130


	//   ....[3]....
        /*0068*/ 	.word	0x000002c0


	//   ....[4]....
        /*006c*/ 	.word	0x000011c0


	//----- nvinfo : EIATTR_REG_RECONFIG
	.align		4
.L_31:
        /*0070*/ 	.byte	0x01, 0x54
	.zero		2


	//----- nvinfo : EIATTR_SYSCALL_OFFSETS
	.align		4
        /*0074*/ 	.byte	0x04, 0x46
        /*0076*/ 	.short	(.L_33 - .L_32)


	//   ....[0]....
.L_32:
        /*0078*/ 	.word	0x000013b0


	//----- nvinfo : EIATTR_MBARRIER_INSTR_OFFSETS
	.align		4
.L_33:
        /*007c*/ 	.byte	0x04, 0x39
        /*007e*/ 	.short	(.L_35 - .L_34)


	//   ....[0]....
.L_34:
        /*0080*/ 	.word	0x00000230
        /*0084*/ 	.word	0x000000ff
        /*0088*/ 	.word	0x00000000
        /*008c*/ 	.short	0x0100
        /*008e*/ 	.byte	0x08
	.zero		1


	//   ....[1]....
        /*0090*/ 	.word	0x00000240
        /*0094*/ 	.word	0x000000ff
        /*0098*/ 	.word	0x00000020
        /*009c*/ 	.short	0x0100
        /*009e*/ 	.byte	0x08
	.zero		1


	//   ....[2]....
        /*00a0*/ 	.word	0x00000250
        /*00a4*/ 	.word	0x000000ff
        /*00a8*/ 	.word	0x00000008
        /*00ac*/ 	.short	0x0100
        /*00ae*/ 	.byte	0x08
	.zero		1


	//   ....[3]....
        /*00b0*/ 	.word	0x00000260
        /*00b4*/ 	.word	0x000000ff
        /*00b8*/ 	.word	0x00000028
        /*00bc*/ 	.short	0x0100
        /*00be*/ 	.byte	0x08
	.zero		1


	//   ....[4]....
        /*00c0*/ 	.word	0x00000270
        /*00c4*/ 	.word	0x000000ff
        /*00c8*/ 	.word	0x00000010
        /*00cc*/ 	.short	0x0100
        /*00ce*/ 	.byte	0x08
	.zero		1


	//   ....[5]....
        /*00d0*/ 	.word	0x00000280
        /*00d4*/ 	.word	0x000000ff
        /*00d8*/ 	.word	0x00000030
        /*00dc*/ 	.short	0x0100
        /*00de*/ 	.byte	0x08
	.zero		1


	//   ....[6]....
        /*00e0*/ 	.word	0x00000290
        /*00e4*/ 	.word	0x000000ff
        /*00e8*/ 	.word	0x00000018
        /*00ec*/ 	.short	0x0100
        /*00ee*/ 	.byte	0x08
	.zero		1


	//   ....[7]....
        /*00f0*/ 	.word	0x000002a0
        /*00f4*/ 	.word	0x000000ff
        /*00f8*/ 	.word	0x00000038
        /*00fc*/ 	.short	0x0100
        /*00fe*/ 	.byte	0x08
	.zero		1


	//   ....[8]....
        /*0100*/ 	.word	0x00000560
        /*0104*/ 	.word	0x000000ff
        /*0108*/ 	.word	0x00000050
        /*010c*/ 	.short	0x0100
        /*010e*/ 	.byte	0x08
	.zero		1


	//   ....[9]....
        /*0110*/ 	.word	0x000005c0
        /*0114*/ 	.word	0x000000ff
        /*0118*/ 	.word	0x00000058
        /*011c*/ 	.short	0x0100
        /*011e*/ 	.byte	0x08
	.zero		1


	//   ....[10]....
        /*0120*/ 	.word	0x00001430
        /*0124*/ 	.word	0x00000003
        /*0128*/ 	.word	0x00000000
        /*012c*/ 	.short	0x010a
        /*012e*/ 	.byte	0x3f
	.zero		1


	//   ....[11]....
        /*0130*/ 	.word	0x00001490
        /*0134*/ 	.word	0x00000003
        /*0138*/ 	.word	0x00000000
        /*013c*/ 	.short	0x010a
        /*013e*/ 	.byte	0x3f
	.zero		1


	//   ....[12]....
        /*0140*/ 	.word	0x000017e0
        /*0144*/ 	.word	0x000000ff
        /*0148*/ 	.word	0x00000000
        /*014c*/ 	.short	0x010a
        /*014e*/ 	.byte	0x07
	.zero		1


	//   ....[13]....
        /*0150*/ 	.word	0x00001820
        /*0154*/ 	.word	0x000000ff
        /*0158*/ 	.word	0x00000000
        /*015c*/ 	.short	0x010a
        /*015e*/ 	.byte	0x07
	.zero		1


	//   ....[14]....
        /*0160*/ 	.word	0x00001a80
        /*0164*/ 	.word	0x000000ff
        /*0168*/ 	.word	0x00000000
        /*016c*/ 	.short	0x0101
        /*016e*/ 	.byte	0x07
	.zero		1


	//   ....[15]....
        /*0170*/ 	.word	0x00001c40
        /*0174*/ 	.word	0x000000ff
        /*0178*/ 	.word	0x00000000
        /*017c*/ 	.short	0x0101
        /*017e*/ 	.byte	0x04
	.zero		1


	//   ....[16]....
        /*0180*/ 	.word	0x00006df0
        /*0184*/ 	.word	0x0000000e
        /*0188*/ 	.word	0x00000020
        /*018c*/ 	.short	0x010a
        /*018e*/ 	.byte	0x3f
	.zero		1


	//   ....[17]....
        /*0190*/ 	.word	0x00007190
        /*0194*/ 	.word	0x00000005
        /*0198*/ 	.word	0x00000058
        /*019c*/ 	.short	0x0101
        /*019e*/ 	.byte	0x3f
	.zero		1


	//   ....[18]....
        /*01a0*/ 	.word	0x000078a0
        /*01a4*/ 	.word	0x00000007
        /*01a8*/ 	.word	0x00000000
        /*01ac*/ 	.short	0x010a
        /*01ae*/ 	.byte	0x3f
	.zero		1


	//   ....[19]....
        /*01b0*/ 	.word	0x00007920
        /*01b4*/ 	.word	0x00000008
        /*01b8*/ 	.word	0x00000000
        /*01bc*/ 	.short	0x010a
        /*01be*/ 	.byte	0x3f
	.zero		1


	//   ....[20]....
        /*01c0*/ 	.word	0x000079b0
        /*01c4*/ 	.word	0x0000000b
        /*01c8*/ 	.word	0x00000000
        /*01cc*/ 	.short	0x010a
        /*01ce*/ 	.byte	0x3f
	.zero		1


	//   ....[21]....
        /*01d0*/ 	.word	0x00007a40
        /*01d4*/ 	.word	0x00000003
        /*01d8*/ 	.word	0x00000000
        /*01dc*/ 	.short	0x010a
        /*01de*/ 	.byte	0x3f
	.zero		1


	//   ....[22]....
        /*01e0*/ 	.word	0x00007aa0
        /*01e4*/ 	.word	0x00000003
        /*01e8*/ 	.word	0x00000000
        /*01ec*/ 	.short	0x010a
        /*01ee*/ 	.byte	0x3f
	.zero		1


	//   ....[23]....
        /*01f0*/ 	.word	0x00007b00
        /*01f4*/ 	.word	0x00000004
        /*01f8*/ 	.word	0x00000000
        /*01fc*/ 	.short	0x010a
        /*01fe*/ 	.byte	0x3f
	.zero		1


	//   ....[24]....
        /*0200*/ 	.word	0x00007bd0
        /*0204*/ 	.word	0x0000000e
        /*0208*/ 	.word	0x00000020
        /*020c*/ 	.short	0x010a
        /*020e*/ 	.byte	0x3f
	.zero		1


	//   ....[25]....
        /*0210*/ 	.word	0x00007ca0
        /*0214*/ 	.word	0x00000007
        /*0218*/ 	.word	0x00000000
        /*021c*/ 	.short	0x010a
        /*021e*/ 	.byte	0x3f
	.zero		1


	//   ....[26]....
        /*0220*/ 	.word	0x00007cf0
        /*0224*/ 	.word	0x00000008
        /*0228*/ 	.word	0x00000000
        /*022c*/ 	.short	0x010a
        /*022e*/ 	.byte	0x3f
	.zero		1


	//   ....[27]....
        /*0230*/ 	.word	0x00007d40
        /*0234*/ 	.word	0x0000000b
        /*0238*/ 	.word	0x00000000
        /*023c*/ 	.short	0x010a
        /*023e*/ 	.byte	0x3f
	.zero		1


	//----- nvinfo : EIATTR_NUM_MBARRIERS
	.align		4
.L_35:
        /*0240*/ 	.byte	0x03, 0x38
        /*0242*/ 	.short	0x000a


	//----- nvinfo : EIATTR_EXIT_INSTR_OFFSETS
	.align		4
        /*0244*/ 	.byte	0x04, 0x1c
        /*0246*/ 	.short	(.L_37 - .L_36)


	//   ....[0]....
.L_36:
        /*0248*/ 	.word	0x00000660


	//   ....[1]....
        /*024c*/ 	.word	0x00000f20


	//   ....[2]....
        /*0250*/ 	.word	0x000064d0


	//   ....[3]....
        /*0254*/ 	.word	0x00006b00


	//   ....[4]....
        /*0258*/ 	.word	0x00007a90


	//----- nvinfo : EIATTR_MAX_THREADS
	.align		4
.L_37:
        /*025c*/ 	.byte	0x04, 0x05
        /*025e*/ 	.short	(.L_39 - .L_38)
.L_38:
        /*0260*/ 	.word	0x00000180
        /*0264*/ 	.word	0x00000001
        /*0268*/ 	.word	0x00000001


	//----- nvinfo : EIATTR_CRS_STACK_SIZE
	.align		4
.L_39:
        /*026c*/ 	.byte	0x04, 0x1e
        /*026e*/ 	.short	(.L_41 - .L_40)
.L_40:
        /*0270*/ 	.word	0x00000000


	//----- nvinfo : EIATTR_CBANK_PARAM_SIZE
	.align		4
.L_41:
        /*0274*/ 	.byte	0x03, 0x19
        /*0276*/ 	.short	0x0470


	//----- nvinfo : EIATTR_PARAM_CBANK
	.align		4
        /*0278*/ 	.byte	0x04, 0x0a
        /*027a*/ 	.short	(.L_43 - .L_42)
	.align		4
.L_42:
        /*027c*/ 	.word	index@(.nv.constant0._ZN7cutlass13device_kernelINS_4gemm6kernel13GemmUniversalIN4cute5tupleIJiiiiEEENS1_10collective13CollectiveMmaINS1_34MainloopSm90TmaGmmaWarpSpecializedILi4ENS5_IJNS4_1CILi1EEESB_SB_EEENS1_35KernelTmaWarpSpecializedCooperativeEEENS5_IJNSA_ILi128EEESF_NSA_ILi64EEEEEENS_6half_tENS5_IJlSB_lEEESI_SJ_NS4_8TiledMMAINS4_8MMA_AtomIJNS4_4SM904GMMA26MMA_64x128x16_F32F16F16_SSILNSN_5MajorE0ELSP_0ELNSN_7ScaleInE1ELSQ_1EEEEEENS4_6LayoutINS5_IJNSA_ILi2EEESB_SB_EEENS5_IJSB_NSA_ILi0EEESW_EEEEENS5_IJNS4_10UnderscoreESZ_SZ_EEEEENS4_13SM90_TMA_LOADENS4_14ComposedLayoutINS4_7SwizzleILi3ELi4ELi3EEENS4_18smem_ptr_flag_bitsILi16EEENST_INS5_IJNSA_ILi8EEESG_EEENS5_IJSG_SB_EEEEEEEvNS4_8identityES12_S1C_vS1D_EENS_8epilogue10collective6detail29Sm90TmaWarpSpecializedAdapterINS1G_15DefaultEpilogueISI_SJ_SJ_NS1F_6thread17LinearCombinationISI_Li1EffLNS1K_9ScaleType4KindE0ELNS_15FloatRoundStyleE2ESI_EENS1_15EpilogueDefaultEEEEEvvEEEEvNT_6ParamsE)
        /*0280*/ 	.short	0x0210
        /*0282*/ 	.short	0x0470


	//----- nvinfo : EIATTR_SW_WAR
	.align		4
.L_43:
        /*0284*/ 	.byte	0x04, 0x36
        /*0286*/ 	.short	(.L_45 - .L_44)
.L_44:
        /*0288*/ 	.word	0x00000008
.L_45:


//--------------------- .nv.callgraph             --------------------------
	.section	.nv.callgraph,"",@"SHT_CUDA_CALLGRAPH"
	.align	4
	.sectionentsize	8
	.align		4
        /*0000*/ 	.word	0x00000000
	.align		4
        /*0004*/ 	.word	0xffffffff
	.align		4
        /*0008*/ 	.word	index@(_ZN7cutlass13device_kernelINS_4gemm6kernel13GemmUniversalIN4cute5tupleIJiiiiEEENS1_10collective13CollectiveMmaINS1_34MainloopSm90TmaGmmaWarpSpecializedILi4ENS5_IJNS4_1CILi1EEESB_SB_EEENS1_35KernelTmaWarpSpecializedCooperativeEEENS5_IJNSA_ILi128EEESF_NSA_ILi64EEEEEENS_6half_tENS5_IJlSB_lEEESI_SJ_NS4_8TiledMMAINS4_8MMA_AtomIJNS4_4SM904GMMA26MMA_64x128x16_F32F16F16_SSILNSN_5MajorE0ELSP_0ELNSN_7ScaleInE1ELSQ_1EEEEEENS4_6LayoutINS5_IJNSA_ILi2EEESB_SB_EEENS5_IJSB_NSA_ILi0EEESW_EEEEENS5_IJNS4_10UnderscoreESZ_SZ_EEEEENS4_13SM90_TMA_LOADENS4_14ComposedLayoutINS4_7SwizzleILi3ELi4ELi3EEENS4_18smem_ptr_flag_bitsILi16EEENST_INS5_IJNSA_ILi8EEESG_EEENS5_IJSG_SB_EEEEEEEvNS4_8identityES12_S1C_vS1D_EENS_8epilogue10collective6detail29Sm90TmaWarpSpecializedAdapterINS1G_15DefaultEpilogueISI_SJ_SJ_NS1F_6thread17LinearCombinationISI_Li1EffLNS1K_9ScaleType4KindE0ELNS_15FloatRoundStyleE2ESI_EENS1_15EpilogueDefaultEEEEEvvEEEEvNT_6ParamsE)
	.align		4
        /*000c*/ 	.word	index@(__assertfail)
	.align		4
        /*0010*/ 	.word	0x00000000
	.align		4
        /*0014*/ 	.word	0xfffffffe
	.align		4
        /*0018*/ 	.word	0x00000000
	.align		4
        /*001c*/ 	.word	0xfffffffd
	.align		4
        /*0020*/ 	.word	0x00000000
	.align		4
        /*0024*/ 	.word	0xfffffffc


//--------------------- .nv.constant4             --------------------------
	.section	.nv.constant4,"a",@progbits
	.align	8
	.align		8
.nv.constant4:
        /*0000*/ 	.dword	__assertfail
	.align		8
        /*0008*/ 	.dword	__unnamed_1
	.align		8
        /*0010*/ 	.dword	_ZN39_INTERNAL_13d6c60e_4_k_cu_dc6f3a8c_28084cuda3std3__45__cpo5beginE
	.align		8
        /*0018*/ 	.dword	_ZN39_INTERNAL_13d6c60e_4_k_cu_dc6f3a8c_28084cuda3std3__45__cpo3endE
	.align		8
        /*0020*/ 	.dword	_ZN39_INTERNAL_13d6c60e_4_k_cu_dc6f3a8c_28084cuda3std3__45__cpo6cbeginE
	.align		8
        /*0028*/ 	.dword	_ZN39_INTERNAL_13d6c60e_4_k_cu_dc6f3a8c_28084cuda3std3__45__cpo4cendE
	.align		8
        /*0030*/ 	.dword	_ZN39_INTERNAL_13d6c60e_4_k_cu_dc6f3a8c_28084cuda3std3__441_GLOBAL__N__13d6c60e_4_k_cu_dc6f3a8c_28086ignoreE
	.align		8
        /*0038*/ 	.dword	_ZN39_INTERNAL_13d6c60e_4_k_cu_dc6f3a8c_28084cuda3std3__419piecewise_constructE
	.align		8
        /*0040*/ 	.dword	_ZN39_INTERNAL_13d6c60e_4_k_cu_dc6f3a8c_28084cuda3std3__48in_placeE
	.align		8
        /*0048*/ 	.dword	_ZN39_INTERNAL_13d6c60e_4_k_cu_dc6f3a8c_28084cuda3std6ranges3__45__cpo4swapE
	.align		8
        /*0050*/ 	.dword	_ZN39_INTERNAL_13d6c60e_4_k_cu_dc6f3a8c_28084cuda3std6ranges3__45__cpo9iter_moveE
	.align		8
        /*0058*/ 	.dword	_ZN39_INTERNAL_13d6c60e_4_k_cu_dc6f3a8c_28084cute7productE
	.align		8
        /*0060*/ 	.dword	_ZN39_INTERNAL_13d6c60e_4_k_cu_dc6f3a8c_28084cute1_E
	.align		8
        /*0068*/ 	.dword	$str$22
	.align		8
        /*0070*/ 	.dword	$str$23


//--------------------- .text._ZN7cutlass13device_kernelINS_4gemm6kernel13GemmUniversalIN4cute5tupleIJiiiiEEENS1_10collective13CollectiveMmaINS1_34MainloopSm90TmaGmmaWarpSpecializedILi4ENS5_IJNS4_1CILi1EEESB_SB_EEENS1_35KernelTmaWarpSpecializedCooperativeEEENS5_IJNSA_ILi128EEESF_NSA_ILi64EEEEEENS_6half_tENS5_IJlSB_lEEESI_SJ_NS4_8TiledMMAINS4_8MMA_AtomIJNS4_4SM904GMMA26MMA_64x128x16_F32F16F16_SSILNSN_5MajorE0ELSP_0ELNSN_7ScaleInE1ELSQ_1EEEEEENS4_6LayoutINS5_IJNSA_ILi2EEESB_SB_EEENS5_IJSB_NSA_ILi0EEESW_EEEEENS5_IJNS4_10UnderscoreESZ_SZ_EEEEENS4_13SM90_TMA_LOADENS4_14ComposedLayoutINS4_7SwizzleILi3ELi4ELi3EEENS4_18smem_ptr_flag_bitsILi16EEENST_INS5_IJNSA_ILi8EEESG_EEENS5_IJSG_SB_EEEEEEEvNS4_8identityES12_S1C_vS1D_EENS_8epilogue10collective6detail29Sm90TmaWarpSpecializedAdapterINS1G_15DefaultEpilogueISI_SJ_SJ_NS1F_6thread17LinearCombinationISI_Li1EffLNS1K_9ScaleType4KindE0ELNS_15FloatRoundStyleE2ESI_EENS1_15EpilogueDefaultEEEEEvvEEEEvNT_6ParamsE --------------------------
	.section	.text._ZN7cutlass13device_kernelINS_4gemm6kernel13GemmUniversalIN4cute5tupleIJiiiiEEENS1_10collective13CollectiveMmaINS1_34MainloopSm90TmaGmmaWarpSpecializedILi4ENS5_IJNS4_1CILi1EEESB_SB_EEENS1_35KernelTmaWarpSpecializedCooperativeEEENS5_IJNSA_ILi128EEESF_NSA_ILi64EEEEEENS_6half_tENS5_IJlSB_lEEESI_SJ_NS4_8TiledMMAINS4_8MMA_AtomIJNS4_4SM904GMMA26MMA_64x128x16_F32F16F16_SSILNSN_5MajorE0ELSP_0ELNSN_7ScaleInE1ELSQ_1EEEEEENS4_6LayoutINS5_IJNSA_ILi2EEESB_SB_EEENS5_IJSB_NSA_ILi0EEESW_EEEEENS5_IJNS4_10UnderscoreESZ_SZ_EEEEENS4_13SM90_TMA_LOADENS4_14ComposedLayoutINS4_7SwizzleILi3ELi4ELi3EEENS4_18smem_ptr_flag_bitsILi16EEENST_INS5_IJNSA_ILi8EEESG_EEENS5_IJSG_SB_EEEEEEEvNS4_8identityES12_S1C_vS1D_EENS_8epilogue10collective6detail29Sm90TmaWarpSpecializedAdapterINS1G_15DefaultEpilogueISI_SJ_SJ_NS1F_6thread17LinearCombinationISI_Li1EffLNS1K_9ScaleType4KindE0ELNS_15FloatRoundStyleE2ESI_EENS1_15EpilogueDefaultEEEEEvvEEEEvNT_6ParamsE,"ax",@progbits
	.align	128
.text._ZN7cutlass13device_kernelINS_4gemm6kernel13GemmUniversalIN4cute5tupleIJiiiiEEENS1_10collective13CollectiveMmaINS1_34MainloopSm90TmaGmmaWarpSpecializedILi4ENS5_IJNS4_1CILi1EEESB_SB_EEENS1_35KernelTmaWarpSpecializedCooperativeEEENS5_IJNSA_ILi128EEESF_NSA_ILi64EEEEEENS_6half_tENS5_IJlSB_lEEESI_SJ_NS4_8TiledMMAINS4_8MMA_AtomIJNS4_4SM904GMMA26MMA_64x128x16_F32F16F16_SSILNSN_5MajorE0ELSP_0ELNSN_7ScaleInE1ELSQ_1EEEEEENS4_6LayoutINS5_IJNSA_ILi2EEESB_SB_EEENS5_IJSB_NSA_ILi0EEESW_EEEEENS5_IJNS4_10UnderscoreESZ_SZ_EEEEENS4_13SM90_TMA_LOADENS4_14ComposedLayoutINS4_7SwizzleILi3ELi4ELi3EEENS4_18smem_ptr_flag_bitsILi16EEENST_INS5_IJNSA_ILi8EEESG_EEENS5_IJSG_SB_EEEEEEEvNS4_8identityES12_S1C_vS1D_EENS_8epilogue10collective6detail29Sm90TmaWarpSpecializedAdapterINS1G_15DefaultEpilogueISI_SJ_SJ_NS1F_6thread17LinearCombinationISI_Li1EffLNS1K_9ScaleType4KindE0ELNS_15FloatRoundStyleE2ESI_EENS1_15EpilogueDefaultEEEEEvvEEEEvNT_6ParamsE:
        .type           _ZN7cutlass13device_kernelINS_4gemm6kernel13GemmUniversalIN4cute5tupleIJiiiiEEENS1_10collective13CollectiveMmaINS1_34MainloopSm90TmaGmmaWarpSpecializedILi4ENS5_IJNS4_1CILi1EEESB_SB_EEENS1_35KernelTmaWarpSpecializedCooperativeEEENS5_IJNSA_ILi128EEESF_NSA_ILi64EEEEEENS_6half_tENS5_IJlSB_lEEESI_SJ_NS4_8TiledMMAINS4_8MMA_AtomIJNS4_4SM904GMMA26MMA_64x128x16_F32F16F16_SSILNSN_5MajorE0ELSP_0ELNSN_7ScaleInE1ELSQ_1EEEEEENS4_6LayoutINS5_IJNSA_ILi2EEESB_SB_EEENS5_IJSB_NSA_ILi0EEESW_EEEEENS5_IJNS4_10UnderscoreESZ_SZ_EEEEENS4_13SM90_TMA_LOADENS4_14ComposedLayoutINS4_7SwizzleILi3ELi4ELi3EEENS4_18smem_ptr_flag_bitsILi16EEENST_INS5_IJNSA_ILi8EEESG_EEENS5_IJSG_SB_EEEEEEEvNS4_8identityES12_S1C_vS1D_EENS_8epilogue10collective6detail29Sm90TmaWarpSpecializedAdapterINS1G_15DefaultEpilogueISI_SJ_SJ_NS1F_6thread17LinearCombinationISI_Li1EffLNS1K_9ScaleType4KindE0ELNS_15FloatRoundStyleE2ESI_EENS1_15EpilogueDefaultEEEEEvvEEEEvNT_6ParamsE,@function
        .size           _ZN7cutlass13device_kernelINS_4gemm6kernel13GemmUniversalIN4cute5tupleIJiiiiEEENS1_10collective13CollectiveMmaINS1_34MainloopSm90TmaGmmaWarpSpecializedILi4ENS5_IJNS4_1CILi1EEESB_SB_EEENS1_35KernelTmaWarpSpecializedCooperativeEEENS5_IJNSA_ILi128EEESF_NSA_ILi64EEEEEENS_6half_tENS5_IJlSB_lEEESI_SJ_NS4_8TiledMMAINS4_8MMA_AtomIJNS4_4SM904GMMA26MMA_64x128x16_F32F16F16_SSILNSN_5MajorE0ELSP_0ELNSN_7ScaleInE1ELSQ_1EEEEEENS4_6LayoutINS5_IJNSA_ILi2EEESB_SB_EEENS5_IJSB_NSA_ILi0EEESW_EEEEENS5_IJNS4_10UnderscoreESZ_SZ_EEEEENS4_13SM90_TMA_LOADENS4_14ComposedLayoutINS4_7SwizzleILi3ELi4ELi3EEENS4_18smem_ptr_flag_bitsILi16EEENST_INS5_IJNSA_ILi8EEESG_EEENS5_IJSG_SB_EEEEEEEvNS4_8identityES12_S1C_vS1D_EENS_8epilogue10collective6detail29Sm90TmaWarpSpecializedAdapterINS1G_15DefaultEpilogueISI_SJ_SJ_NS1F_6thread17LinearCombinationISI_Li1EffLNS1K_9ScaleType4KindE0ELNS_15FloatRoundStyleE2ESI_EENS1_15EpilogueDefaultEEEEEvvEEEEvNT_6ParamsE,(.L_x_194 - _ZN7cutlass13device_kernelINS_4gemm6kernel13GemmUniversalIN4cute5tupleIJiiiiEEENS1_10collective13CollectiveMmaINS1_34MainloopSm90TmaGmmaWarpSpecializedILi4ENS5_IJNS4_1CILi1EEESB_SB_EEENS1_35KernelTmaWarpSpecializedCooperativeEEENS5_IJNSA_ILi128EEESF_NSA_ILi64EEEEEENS_6half_tENS5_IJlSB_lEEESI_SJ_NS4_8TiledMMAINS4_8MMA_AtomIJNS4_4SM904GMMA26MMA_64x128x16_F32F16F16_SSILNSN_5MajorE0ELSP_0ELNSN_7ScaleInE1ELSQ_1EEEEEENS4_6LayoutINS5_IJNSA_ILi2EEESB_SB_EEENS5_IJSB_NSA_ILi0EEESW_EEEEENS5_IJNS4_10UnderscoreESZ_SZ_EEEEENS4_13SM90_TMA_LOADENS4_14ComposedLayoutINS4_7SwizzleILi3ELi4ELi3EEENS4_18smem_ptr_flag_bitsILi16EEENST_INS5_IJNSA_ILi8EEESG_EEENS5_IJSG_SB_EEEEEEEvNS4_8identityES12_S1C_vS1D_EENS_8epilogue10collective6detail29Sm90TmaWarpSpecializedAdapterINS1G_15DefaultEpilogueISI_SJ_SJ_NS1F_6thread17LinearCombinationISI_Li1EffLNS1K_9ScaleType4KindE0ELNS_15FloatRoundStyleE2ESI_EENS1_15EpilogueDefaultEEEEEvvEEEEvNT_6ParamsE)
        .other          _ZN7cutlass13device_kernelINS_4gemm6kernel13GemmUniversalIN4cute5tupleIJiiiiEEENS1_10collective13CollectiveMmaINS1_34MainloopSm90TmaGmmaWarpSpecializedILi4ENS5_IJNS4_1CILi1EEESB_SB_EEENS1_35KernelTmaWarpSpecializedCooperativeEEENS5_IJNSA_ILi128EEESF_NSA_ILi64EEEEEENS_6half_tENS5_IJlSB_lEEESI_SJ_NS4_8TiledMMAINS4_8MMA_AtomIJNS4_4SM904GMMA26MMA_64x128x16_F32F16F16_SSILNSN_5MajorE0ELSP_0ELNSN_7ScaleInE1ELSQ_1EEEEEENS4_6LayoutINS5_IJNSA_ILi2EEESB_SB_EEENS5_IJSB_NSA_ILi0EEESW_EEEEENS5_IJNS4_10UnderscoreESZ_SZ_EEEEENS4_13SM90_TMA_LOADENS4_14ComposedLayoutINS4_7SwizzleILi3ELi4ELi3EEENS4_18smem_ptr_flag_bitsILi16EEENST_INS5_IJNSA_ILi8EEESG_EEENS5_IJSG_SB_EEEEEEEvNS4_8identityES12_S1C_vS1D_EENS_8epilogue10collective6detail29Sm90TmaWarpSpecializedAdapterINS1G_15DefaultEpilogueISI_SJ_SJ_NS1F_6thread17LinearCombinationISI_Li1EffLNS1K_9ScaleType4KindE0ELNS_15FloatRoundStyleE2ESI_EENS1_15EpilogueDefaultEEEEEvvEEEEvNT_6ParamsE,@"STO_CUDA_ENTRY STV_DEFAULT"
_ZN7cutlass13device_kernelINS_4gemm6kernel13GemmUniversalIN4cute5tupleIJiiiiEEENS1_10collective13CollectiveMmaINS1_34MainloopSm90TmaGmmaWarpSpecializedILi4ENS5_IJNS4_1CILi1EEESB_SB_EEENS1_35KernelTmaWarpSpecializedCooperativeEEENS5_IJNSA_ILi128EEESF_NSA_ILi64EEEEEENS_6half_tENS5_IJlSB_lEEESI_SJ_NS4_8TiledMMAINS4_8MMA_AtomIJNS4_4SM904GMMA26MMA_64x128x16_F32F16F16_SSILNSN_5MajorE0ELSP_0ELNSN_7ScaleInE1ELSQ_1EEEEEENS4_6LayoutINS5_IJNSA_ILi2EEESB_SB_EEENS5_IJSB_NSA_ILi0EEESW_EEEEENS5_IJNS4_10UnderscoreESZ_SZ_EEEEENS4_13SM90_TMA_LOADENS4_14ComposedLayoutINS4_7SwizzleILi3ELi4ELi3EEENS4_18smem_ptr_flag_bitsILi16EEENST_INS5_IJNSA_ILi8EEESG_EEENS5_IJSG_SB_EEEEEEEvNS4_8identityES12_S1C_vS1D_EENS_8epilogue10collective6detail29Sm90TmaWarpSpecializedAdapterINS1G_15DefaultEpilogueISI_SJ_SJ_NS1F_6thread17LinearCombinationISI_Li1EffLNS1K_9ScaleType4KindE0ELNS_15FloatRoundStyleE2ESI_EENS1_15EpilogueDefaultEEEEEvvEEEEvNT_6ParamsE:
[----:B------:R-:W0:Y:S01]  /*0000*/  LDC R1, c[0x0][0x28] ;  /* 0x00000a00ff017b82 */ /* 0x000e220000000800 */
[----:B------:R-:W1:Y:S01]  /*0010*/  S2R R4, SR_TID.X ;  /* 0x0000000000047919 */ /* 0x000e620000002100 */
[----:B------:R-:W-:Y:S01]  /*0020*/  ELECT P0, URZ, PT ;  /* 0x00000000003f782f */ /* 0x000fe20003800000 */
[----:B------:R-:W-:Y:S01]  /*0030*/  BSSY B0, `(.L_x_0) ;  /* 0x000000f000007945 */ /* 0x000fe20003800000 */
[--C-:B-1----:R-:W-:Y:S02]  /*0040*/  SHF.R.U32.HI R0, RZ, 0x5, R4.reuse ;  /* 0x00000005ff007819 */ /* 0x102fe40000011604 */
[----:B------:R-:W-:-:S03]  /*0050*/  SHF.R.U32.HI R14, RZ, 0x7, R4 ;  /* 0x00000007ff0e7819 */ /* 0x000fc60000011604 */
[----:B------:R-:W1:Y:S04]  /*0060*/  SHFL.IDX PT, R5, R0, RZ, 0x1f ;  /* 0x00001fff00057589 */ /* 0x000e6800000e0000 */
[----:B------:R2:W3:Y:S01]  /*0070*/  SHFL.IDX PT, R10, R14, RZ, 0x1f ;  /* 0x00001fff0e0a7589 */ /* 0x0004e200000e0000 */
[----:B-1----:R-:W-:-:S13]  /*0080*/  ISETP.NE.OR P0, PT, R5, RZ, !P0 ;  /* 0x000000ff0500720c */ /* 0x002fda0004705670 */
[----:B0-23--:R-:W-:Y:S05]  /*0090*/  @P0 BRA `(.L_x_1) ;  /* 0x0000000000200947 */ /* 0x00dfea0003800000 */
[----:B------:R-:W-:Y:S02]  /*00a0*/  ULDC.64 UR4, c[0x0][0x198] ;  /* 0x0000660000047ab9 */ /* 0x000fe40000000a00 */
[----:B------:R-:W-:Y:S02]  /*00b0*/  UIADD3 UR6, UP0, UR4, 0xf0, URZ ;  /* 0x000000f004067890 */ /* 0x000fe4000ff1e03f */
[----:B------:R-:W-:Y:S02]  /*00c0*/  UIADD3 UR4, UP1, UR4, 0x1f0, URZ ;  /* 0x000001f004047890 */ /* 0x000fe4000ff3e03f */
[----:B------:R-:W-:Y:S02]  /*00d0*/  UIADD3.X UR7, URZ, UR5, URZ, UP0, !UPT ;  /* 0x000000053f077290 */ /* 0x000fe400087fe43f */
[----:B------:R-:W-:-:S07]  /*00e0*/  UIADD3.X UR5, URZ, UR5, URZ, UP1, !UPT ;  /* 0x000000053f057290 */ /* 0x000fce0008ffe43f */
[----:B------:R0:W-:Y:S02]  /*00f0*/  UTMACCTL.PF [UR6] ;  /* 0x00000000060079b9 */ /* 0x0001e40008040000 */
[----:B------:R0:W-:Y:S02]  /*0100*/  UTMACCTL.PF [UR4] ;  /* 0x00000000040079b9 */ /* 0x0001e40008040000 */
[----:B0-----:R-:W-:Y:S01]  /*0110*/  NOP ;  /* 0x0000000000007918 */ /* 0x001fe20000000000 */
.L_x_1:
[----:B------:R-:W-:Y:S05]  /*0120*/  BSYNC B0 ;  /* 0x0000000000007941 */ /* 0x000fea0003800000 */
.L_x_0:
[----:B------:R-:W0:Y:S02]  /*0130*/  SHFL.IDX PT, R2, R0, RZ, 0x1f ;  /* 0x00001fff00027589 */ /* 0x000e2400000e0000 */
[----:B0-----:R-:W-:-:S13]  /*0140*/  ISETP.NE.AND P0, PT, R2, RZ, PT ;  /* 0x000000ff0200720c */ /* 0x001fda0003f05270 */
[----:B------:R-:W-:Y:S05]  /*0150*/  @P0 BRA `(.L_x_2) ;  /* 0x0000000000580947 */ /* 0x000fea0003800000 */
[----:B------:R-:W0:Y:S01]  /*0160*/  S2UR UR8, SR_CgaCtaId ;  /* 0x00000000000879c3 */ /* 0x000e220000008800 */
[----:B------:R-:W-:Y:S01]  /*0170*/  UMOV UR4, 0x400 ;  /* 0x0000040000047882 */ /* 0x000fe20000000000 */
[----:B------:R-:W-:Y:S01]  /*0180*/  UMOV UR5, 0x1 ;  /* 0x0000000100057882 */ /* 0x000fe20000000000 */
[----:B------:R-:W-:Y:S01]  /*0190*/  UMOV UR6, 0x100 ;  /* 0x0000010000067882 */ /* 0x000fe20000000000 */
[----:B------:R-:W-:Y:S01]  /*01a0*/  ELECT P0, URZ, PT ;  /* 0x00000000003f782f */ /* 0x000fe20003800000 */
[----:B------:R-:W-:-:S04]  /*01b0*/  UIADD3 UR6, -UR6, 0x100000, URZ ;  /* 0x0010000006067890 */ /* 0x000fc8000fffe13f */
[----:B------:R-:W-:Y:S02]  /*01c0*/  USHF.L.U32 UR7, UR6, 0xb, URZ ;  /* 0x0000000b06077899 */ /* 0x000fe4000800063f */
[----:B------:R-:W-:Y:S02]  /*01d0*/  USHF.L.U32 UR6, UR6, 0x1, URZ ;  /* 0x0000000106067899 */ /* 0x000fe4000800063f */
[----:B0-----:R-:W-:Y:S02]  /*01e0*/  ULEA UR8, UR8, UR4, 0x18 ;  /* 0x0000000408087291 */ /* 0x001fe4000f8ec03f */
[----:B------:R-:W-:-:S04]  /*01f0*/  UIADD3 UR4, -UR5, 0x100000, URZ ;  /* 0x0010000005047890 */ /* 0x000fc8000fffe13f */
[----:B------:R-:W-:Y:S02]  /*0200*/  USHF.L.U32 UR5, UR4, 0xb, URZ ;  /* 0x0000000b04057899 */ /* 0x000fe4000800063f */
[----:B------:R-:W-:Y:S01]  /*0210*/  USHF.L.U32 UR4, UR4, 0x1, URZ ;  /* 0x0000000104047899 */ /* 0x000fe2000800063f */
[----:B------:R-:W0:Y:S11]  /*0220*/  FENCE.VIEW.ASYNC.S ;  /* 0x00000000000073c6 */ /* 0x000e360000000000 */
[----:B0-----:R0:W1:Y:S01]  /*0230*/  SYNCS.EXCH.64 URZ, [UR8], UR4 ;  /* 0x00000004083f75b2 */ /* 0x0010620008000100 */
[----:B------:R0:W2:Y:S01]  /*0240*/  SYNCS.EXCH.64 URZ, [UR8+0x20], UR6 ;  /* 0x00002006083f75b2 */ /* 0x0000a20008000100 */
[----:B------:R0:W3:Y:S01]  /*0250*/  SYNCS.EXCH.64 URZ, [UR8+0x8], UR4 ;  /* 0x00000804083f75b2 */ /* 0x0000e20008000100 */
[----:B------:R0:W4:Y:S01]  /*0260*/  SYNCS.EXCH.64 URZ, [UR8+0x28], UR6 ;  /* 0x00002806083f75b2 */ /* 0x0001220008000100 */
[----:B------:R0:W0:Y:S01]  /*0270*/  SYNCS.EXCH.64 URZ, [UR8+0x10], UR4 ;  /* 0x00001004083f75b2 */ /* 0x0000220008000100 */
[----:B------:R0:W0:Y:S01]  /*0280*/  SYNCS.EXCH.64 URZ, [UR8+0x30], UR6 ;  /* 0x00003006083f75b2 */ /* 0x0000220008000100 */
[----:B------:R0:W0:Y:S01]  /*0290*/  SYNCS.EXCH.64 URZ, [UR8+0x18], UR4 ;  /* 0x00001804083f75b2 */ /* 0x0000220008000100 */
[----:B------:R0:W0:Y:S01]  /*02a0*/  SYNCS.EXCH.64 URZ, [UR8+0x38], UR6 ;  /* 0x00003806083f75b2 */ /* 0x0000220008000100 */
[----:B------:R-:W-:Y:S01]  /*02b0*/  NOP ;  /* 0x0000000000007918 */ /* 0x000fe20000000000 */
.L_x_2:
[----:B------:R-:W5:Y:S01]  /*02c0*/  SHFL.IDX PT, R0, R0, RZ, 0x1f ;  /* 0x00001fff00007589 */ /* 0x000f6200000e0000 */
[----:B------:R-:W-:Y:S01]  /*02d0*/  ELECT P0, URZ, PT ;  /* 0x00000000003f782f */ /* 0x000fe20003800000 */
[----:B------:R-:W1:Y:S01]  /*02e0*/  LDC R2, c[0x0][0x65c] ;  /* 0x00019700ff027b82 */ /* 0x000e620000000800 */
[----:B0-----:R-:W-:Y:S01]  /*02f0*/  UMOV UR4, 0x20 ;  /* 0x0000002000047882 */ /* 0x001fe20000000000 */
[----:B------:R-:W0:Y:S01]  /*0300*/  S2R R3, SR_CTAID.Y ;  /* 0x0000000000037919 */ /* 0x000e220000002600 */
[----:B------:R-:W-:Y:S01]  /*0310*/  NOP ;  /* 0x0000000000007918 */ /* 0x000fe20000000000 */
[----:B------:R-:W-:Y:S01]  /*0320*/  ISETP.NE.AND P2, PT, R10, RZ, PT ;  /* 0x000000ff0a00720c */ /* 0x000fe20003f45270 */
[----:B------:R-:W-:Y:S01]  /*0330*/  NOP ;  /* 0x0000000000007918 */ /* 0x000fe20000000000 */
[----:B------:R-:W2:Y:S01]  /*0340*/  S2R R6, SR_CTAID.X ;  /* 0x0000000000067919 */ /* 0x000ea20000002500 */
[----:B------:R-:W-:Y:S01]  /*0350*/  IMAD.MOV.U32 R7, RZ, RZ, RZ ;  /* 0x000000ffff077224 */ /* 0x000fe200078e00ff */
[----:B-----5:R-:W-:-:S02]  /*0360*/  ISETP.NE.OR P0, PT, R0, RZ, !P0 ;  /* 0x000000ff0000720c */ /* 0x020fc40004705670 */
[----:B-1----:R-:W-:-:S04]  /*0370*/  ISETP.NE.AND P3, PT, R2, 0x1, PT ;  /* 0x000000010200780c */ /* 0x002fc80003f65270 */
[----:B------:R-:W-:Y:S02]  /*0380*/  P2R R0, PR, RZ, 0x8 ;  /* 0x00000008ff007803 */ /* 0x000fe40000000000 */
[----:B------:R-:W-:-:S04]  /*0390*/  SHF.R.S32.HI R0, RZ, 0x1f, R5 ;  /* 0x0000001fff007819 */ /* 0x000fc80000011405 */
[----:B------:R-:W-:Y:S01]  /*03a0*/  LEA.HI R0, R0, R5, RZ, 0x2 ;  /* 0x0000000500007211 */ /* 0x000fe200078f10ff */
[----:B------:R-:W-:Y:S01]  /*03b0*/  VOTEU.ALL UP0, P0 ;  /* 0x00000000003f7886 */ /* 0x000fe20000000000 */
[----:B------:R-:W-:Y:S01]  /*03c0*/  VOTEU.ALL UP1, P0 ;  /* 0x00000000003f7886 */ /* 0x000fe20000020000 */
[----:B------:R-:W2:Y:S01]  /*03d0*/  @P3 LDC R17, c[0x0][0x10] ;  /* 0x00000400ff113b82 */ /* 0x000ea20000000800 */
[----:B------:R-:W-:Y:S01]  /*03e0*/  LOP3.LUT R0, R0, 0xfffffffc, RZ, 0xc0, !PT ;  /* 0xfffffffc00007812 */ /* 0x000fe200078ec0ff */
[----:B0-----:R-:W-:Y:S01]  /*03f0*/  @P3 IMAD.MOV.U32 R8, RZ, RZ, R3 ;  /* 0x000000ffff083224 */ /* 0x001fe200078e0003 */
[----:B------:R-:W-:Y:S01]  /*0400*/  @!UP0 UMOV UR6, 0x400 ;  /* 0x0000040000068882 */ /* 0x000fe20000000000 */
[----:B------:R-:W-:-:S04]  /*0410*/  @!UP0 UIADD3 UR4, -UR4, 0x100000, URZ ;  /* 0x0010000004048890 */ /* 0x000fc8000fffe13f */
[----:B------:R-:W-:Y:S02]  /*0420*/  @!UP0 USHF.L.U32 UR5, UR4, 0xb, URZ ;  /* 0x0000000b04058899 */ /* 0x000fe4000800063f */
[----:B------:R-:W-:Y:S01]  /*0430*/  @!UP0 USHF.L.U32 UR4, UR4, 0x1, URZ ;  /* 0x0000000104048899 */ /* 0x000fe2000800063f */
[----:B------:R-:W-:Y:S02]  /*0440*/  @P3 IMAD.MOV.U32 R9, RZ, RZ, RZ ;  /* 0x000000ffff093224 */ /* 0x000fe400078e00ff */
[----:B------:R-:W-:Y:S01]  /*0450*/  IMAD.IADD R0, R5, 0x1, -R0 ;  /* 0x0000000105007824 */ /* 0x000fe200078e0a00 */
[----:B------:R-:W0:Y:S01]  /*0460*/  @!UP0 S2UR UR7, SR_CgaCtaId ;  /* 0x00000000000789c3 */ /* 0x000e220000008800 */
[----:B------:R-:W-:-:S03]  /*0470*/  @P3 IMAD.MOV.U32 R5, RZ, RZ, RZ ;  /* 0x000000ffff053224 */ /* 0x000fc600078e00ff */
[----:B------:R-:W-:-:S04]  /*0480*/  ISETP.NE.AND P1, PT, R0, 0x3, PT ;  /* 0x000000030000780c */ /* 0x000fc80003f25270 */
[----:B------:R-:W1:Y:S01]  /*0490*/  @!P3 LDC R11, c[0x0][0xc] ;  /* 0x00000300ff0bbb82 */ /* 0x000e620000000800 */
[----:B--2---:R-:W-:-:S04]  /*04a0*/  @P3 IMAD.WIDE.U32 R16, R6, R17, R8 ;  /* 0x0000001106103225 */ /* 0x004fc800078e0008 */
[----:B------:R-:W-:Y:S01]  /*04b0*/  @P3 IMAD.IADD R17, R17, 0x1, R5 ;  /* 0x0000000111113824 */ /* 0x000fe200078e0205 */
[----:B------:R-:W-:Y:S01]  /*04c0*/  LOP3.LUT R5, R4, 0x7f, RZ, 0xc0, !PT ;  /* 0x0000007f04057812 */ /* 0x000fe200078ec0ff */
[----:B0-----:R-:W-:Y:S01]  /*04d0*/  @!UP0 ULEA UR8, UR7, UR6, 0x18 ;  /* 0x0000000607088291 */ /* 0x001fe2000f8ec03f */
[----:B------:R-:W-:Y:S02]  /*04e0*/  VOTEU.ALL UP0, P0 ;  /* 0x00000000003f7886 */ /* 0x000fe40000000000 */
[----:B------:R-:W-:Y:S01]  /*04f0*/  ULDC UR6, c[0x0][0xc] ;  /* 0x0000030000067ab9 */ /* 0x000fe20000000800 */
[----:B------:R-:W-:Y:S01]  /*0500*/  ISETP.EQ.OR P0, PT, R0, RZ, !P1 ;  /* 0x000000ff0000720c */ /* 0x000fe20004f02670 */
[----:B------:R-:W-:-:S03]  /*0510*/  ULDC UR7, c[0x0][0x10] ;  /* 0x0000040000077ab9 */ /* 0x000fc60000000800 */
[C---:B------:R-:W-:Y:S01]  /*0520*/  ISETP.EQ.AND P0, PT, R10.reuse, RZ, P0 ;  /* 0x000000ff0a00720c */ /* 0x040fe20000702270 */
[----:B------:R-:W-:Y:S02]  /*0530*/  VIADD R10, R10, 0xffffffff ;  /* 0xffffffff0a0a7836 */ /* 0x000fe40000000000 */
[----:B-1----:R-:W-:Y:S01]  /*0540*/  @!P3 IMAD.WIDE.U32 R8, R11, R3, R6 ;  /* 0x000000030b08b225 */ /* 0x002fe200078e0006 */
[----:B------:R-:W0:Y:S02]  /*0550*/  FENCE.VIEW.ASYNC.S ;  /* 0x00000000000073c6 */ /* 0x000e240000000000 */
[----:B0-----:R-:W3:Y:S01]  /*0560*/  @!UP0 SYNCS.EXCH.64 URZ, [UR8+0x50], UR4 ;  /* 0x00005004083f85b2 */ /* 0x001ee20008000100 */
[----:B------:R-:W-:Y:S02]  /*0570*/  SEL R18, RZ, 0x1, !P0 ;  /* 0x00000001ff127807 */ /* 0x000fe40004000000 */
[----:B------:R-:W-:Y:S01]  /*0580*/  ISETP.GE.U32.AND P1, PT, R10, 0x2, PT ;  /* 0x000000020a00780c */ /* 0x000fe20003f26070 */
[----:B------:R-:W-:-:S02]  /*0590*/  @!P3 IMAD.MOV.U32 R16, RZ, RZ, R8 ;  /* 0x000000ffff10b224 */ /* 0x000fc400078e0008 */
[----:B------:R-:W-:Y:S01]  /*05a0*/  @!P3 IMAD.MOV.U32 R17, RZ, RZ, R9 ;  /* 0x000000ffff11b224 */ /* 0x000fe200078e0009 */
[----:B------:R-:W-:Y:S01]  /*05b0*/  SEL R18, R18, 0x2, P1 ;  /* 0x0000000212127807 */ /* 0x000fe20000800000 */
[----:B------:R0:W3:Y:S01]  /*05c0*/  @!UP1 SYNCS.EXCH.64 URZ, [UR8+0x58], UR4 ;  /* 0x00005804083f95b2 */ /* 0x0000e20008000100 */
[----:B------:R-:W-:Y:S01]  /*05d0*/  NOP ;  /* 0x0000000000007918 */ /* 0x000fe20000000000 */
[----:B0-----:R-:W-:-:S03]  /*05e0*/  UIMAD.WIDE.U32 UR4, UR6, UR7, URZ ;  /* 0x00000007060472a5 */ /* 0x001fc6000f8e003f */
[----:B------:R-:W-:Y:S02]  /*05f0*/  ULDC UR6, c[0x0][0x14] ;  /* 0x0000050000067ab9 */ /* 0x000fe40000000800 */
[----:B------:R-:W-:Y:S02]  /*0600*/  UIMAD.WIDE.U32 UR36, UR4, UR6, URZ ;  /* 0x00000006042472a5 */ /* 0x000fe4000f8e003f */
[----:B------:R-:W-:-:S04]  /*0610*/  UIMAD UR42, UR5, UR6, URZ ;  /* 0x00000006052a72a4 */ /* 0x000fc8000f8e023f */
[----:B------:R-:W-:Y:S01]  /*0620*/  UIADD3 UR42, UR37, UR42, URZ ;  /* 0x0000002a252a7290 */ /* 0x000fe2000fffe03f */
[----:B---34-:R-:W-:Y:S06]  /*0630*/  BAR.SYNC.DEFER_BLOCKING 0x0 ;  /* 0x0000000000007b1d */ /* 0x018fec0000010000 */
[----:B------:R-:W-:Y:S05]  /*0640*/  @!P2 BRA `(.L_x_3) ;  /* 0x0000005c00a4a947 */ /* 0x000fea0003800000 */
[----:B------:R-:W-:-:S13]  /*0650*/  ISETP.GT.U32.AND P0, PT, R10, 0x1, PT ;  /* 0x000000010a00780c */ /* 0x000fda0003f04070 */
[----:B------:R-:W-:Y:S05]  /*0660*/  @P0 EXIT ;  /* 0x000000000000094d */ /* 0x000fea0003800000 */
[----:B------:R-:W-:Y:S01]  /*0670*/  ULDC.64 UR4, c[0x0][0x650] ;  /* 0x0001940000047ab9 */ /* 0x000fe20000000a00 */
[----:B------:R-:W-:Y:S01]  /*0680*/  PRMT R0, RZ, 0x7610, R0 ;  /* 0x00007610ff007816 */ /* 0x000fe20000000000 */
[----:B------:R-:W-:Y:S01]  /*0690*/  IMAD.MOV.U32 R101, RZ, RZ, -0x1 ;  /* 0xffffffffff657424 */ /* 0x000fe200078e00ff */
[----:B------:R-:W-:Y:S01]  /*06a0*/  ISETP.GE.U32.AND P0, PT, R16, UR4, PT ;  /* 0x0000000410007c0c */ /* 0x000fe2000bf06070 */
[----:B------:R-:W-:Y:S02]  /*06b0*/  IMAD.MOV.U32 R100, RZ, RZ, -0x1 ;  /* 0xffffffffff647424 */ /* 0x000fe400078e00ff */
[----:B------:R-:W-:Y:S01]  /*06c0*/  IMAD.MOV.U32 R99, RZ, RZ, -0x1 ;  /* 0xffffffffff637424 */ /* 0x000fe200078e00ff */
[----:B------:R-:W-:-:S13]  /*06d0*/  ISETP.GE.U32.AND.EX P0, PT, R17, UR5, PT, P0 ;  /* 0x0000000511007c0c */ /* 0x000fda000bf06100 */
[----:B------:R-:W-:Y:S05]  /*06e0*/  @P0 BRA `(.L_x_4) ;  /* 0x0000000400540947 */ /* 0x000fea0003800000 */
[----:B------:R-:W0:Y:S01]  /*06f0*/  LDC.64 R20, c[0x0][0x628] ;  /* 0x00018a00ff147b82 */ /* 0x000e220000000a00 */
[----:B------:R-:W-:Y:S02]  /*0700*/  IMAD.MOV.U32 R8, RZ, RZ, R16 ;  /* 0x000000ffff087224 */ /* 0x000fe400078e0010 */
[----:B------:R-:W-:-:S05]  /*0710*/  IMAD.MOV.U32 R9, RZ, RZ, R17 ;  /* 0x000000ffff097224 */ /* 0x000fca00078e0011 */
[----:B------:R-:W1:Y:S08]  /*0720*/  LDC R0, c[0x0][0x630] ;  /* 0x00018c00ff007b82 */ /* 0x000e700000000800 */
[----:B------:R-:W2:Y:S01]  /*0730*/  LDC.64 R22, c[0x0][0x620] ;  /* 0x00018800ff167b82 */ /* 0x000ea20000000a00 */
[----:B0-----:R-:W-:-:S04]  /*0740*/  ISETP.NE.U32.AND P0, PT, R20, RZ, PT ;  /* 0x000000ff1400720c */ /* 0x001fc80003f05070 */
[----:B------:R-:W-:-:S13]  /*0750*/  ISETP.NE.AND.EX P0, PT, R21, RZ, PT, P0 ;  /* 0x000000ff1500720c */ /* 0x000fda0003f05300 */
[----:B-12---:R-:W-:Y:S05]  /*0760*/  @!P0 BRA `(.L_x_5) ;  /* 0x0000000000288947 */ /* 0x006fea0003800000 */
[----:B------:R-:W0:Y:S02]  /*0770*/  LDC R13, c[0x0][0x634] ;  /* 0x00018d00ff0d7b82 */ /* 0x000e240000000800 */
[----:B0-----:R-:W-:-:S05]  /*0780*/  IADD3 R13, P0, R16, R13, RZ ;  /* 0x0000000d100d7210 */ /* 0x001fca0007f1e0ff */
[----:B------:R-:W-:-:S04]  /*0790*/  IMAD.X R15, RZ, RZ, R17, P0 ;  /* 0x000000ffff0f7224 */ /* 0x000fc800000e0611 */
[----:B------:R-:W-:-:S04]  /*07a0*/  IMAD.WIDE.U32 R8, R15, R20, RZ ;  /* 0x000000140f087225 */ /* 0x000fc800078e00ff */
[----:B------:R-:W-:-:S04]  /*07b0*/  IMAD.WIDE.U32 R10, P0, R13, R21, R8 ;  /* 0x000000150d0a7225 */ /* 0x000fc80007800008 */
[----:B------:R-:W-:-:S04]  /*07c0*/  IMAD.WIDE.U32 R8, R13, R20, RZ ;  /* 0x000000140d087225 */ /* 0x000fc800078e00ff */
[----:B------:R-:W-:Y:S01]  /*07d0*/  IMAD.X R13, RZ, RZ, RZ, P0 ;  /* 0x000000ffff0d7224 */ /* 0x000fe200000e06ff */
[----:B------:R-:W-:Y:S01]  /*07e0*/  IADD3 RZ, P0, R9, R10, RZ ;  /* 0x0000000a09ff7210 */ /* 0x000fe20007f1e0ff */
[----:B------:R-:W-:-:S04]  /*07f0*/  IMAD.MOV.U32 R12, RZ, RZ, R11 ;  /* 0x000000ffff0c7224 */ /* 0x000fc800078e000b */
[----:B------:R-:W-:-:S08]  /*0800*/  IMAD.WIDE.U32.X R8, R15, R21, R12, P0 ;  /* 0x000000150f087225 */ /* 0x000fd000000e040c */
.L_x_5:
[-CC-:B------:R-:W-:Y:S01]  /*0810*/  SHF.R.U64 R99, R8, R0.reuse, R9.reuse ;  /* 0x0000000008637219 */ /* 0x180fe20000001209 */
[----:B------:R-:W0:Y:S01]  /*0820*/  LDC R12, c[0x0][0x618] ;  /* 0x00018600ff0c7b82 */ /* 0x000e220000000800 */
[----:B------:R-:W-:Y:S01]  /*0830*/  SHF.R.U32.HI R7, RZ, R0, R9 ;  /* 0x00000000ff077219 */ /* 0x000fe20000011609 */
[----:B------:R-:W-:Y:S01]  /*0840*/  ULDC UR4, c[0x0][0x150] ;  /* 0x0000540000047ab9 */ /* 0x000fe20000000800 */
[----:B------:R-:W-:Y:S02]  /*0850*/  IADD3 R11, P0, RZ, -R99, RZ ;  /* 0x80000063ff0b7210 */ /* 0x000fe40007f1e0ff */
[----:B------:R-:W-:-:S03]  /*0860*/  I2FP.F32.U32 R0, R6 ;  /* 0x0000000600007245 */ /* 0x000fc60000201000 */
[----:B------:R-:W1:Y:S01]  /*0870*/  LDC.64 R30, c[0x0][0x640] ;  /* 0x00019000ff1e7b82 */ /* 0x000e620000000a00 */
[----:B------:R-:W-:Y:S02]  /*0880*/  IMAD.X R13, RZ, RZ, ~R7, P0 ;  /* 0x000000ffff0d7224 */ /* 0x000fe400000e0e07 */
[----:B------:R-:W-:Y:S01]  /*0890*/  FMUL R0, R0, UR4 ;  /* 0x0000000400007c20 */ /* 0x000fe20008400000 */
[----:B------:R-:W-:Y:S01]  /*08a0*/  IMAD.WIDE.U32 R8, R11, R22, R16 ;  /* 0x000000160b087225 */ /* 0x000fe200078e0010 */
[----:B------:R-:W-:-:S03]  /*08b0*/  ULDC UR4, c[0x0][0x154] ;  /* 0x0000550000047ab9 */ /* 0x000fc60000000800 */
[----:B------:R-:W-:Y:S01]  /*08c0*/  IMAD R10, R13, R22, RZ ;  /* 0x000000160d0a7224 */ /* 0x000fe200078e02ff */
[----:B------:R-:W2:Y:S01]  /*08d0*/  LDC R7, c[0x0][0x144] ;  /* 0x00005100ff077b82 */ /* 0x000ea20000000800 */
[----:B------:R-:W3:Y:S02]  /*08e0*/  F2I.U32.TRUNC.NTZ R0, R0 ;  /* 0x0000000000007305 */ /* 0x000ee4000020f000 */
[----:B------:R-:W-:-:S04]  /*08f0*/  IMAD R11, R11, R23, R10 ;  /* 0x000000170b0b7224 */ /* 0x000fc800078e020a */
[----:B------:R-:W-:Y:S01]  /*0900*/  IMAD.IADD R9, R9, 0x1, R11 ;  /* 0x0000000109097824 */ /* 0x000fe200078e020b */
[----:B------:R-:W4:Y:S01]  /*0910*/  LDC R24, c[0x0][0x608] ;  /* 0x00018200ff187b82 */ /* 0x000f220000000800 */
[----:B------:R-:W-:-:S03]  /*0920*/  IMAD.MOV.U32 R11, RZ, RZ, -0x1 ;  /* 0xffffffffff0b7424 */ /* 0x000fc600078e00ff */
[-CC-:B0-----:R-:W-:Y:S02]  /*0930*/  SHF.R.U64 R22, R8, R12.reuse, R9.reuse ;  /* 0x0000000c08167219 */ /* 0x181fe40000001209 */
[----:B------:R-:W-:Y:S02]  /*0940*/  I2FP.F32.U32 R8, R3 ;  /* 0x0000000300087245 */ /* 0x000fe40000201000 */
[----:B------:R-:W0:Y:S01]  /*0950*/  LDC R28, c[0x0][0x658] ;  /* 0x00019600ff1c7b82 */ /* 0x000e220000000800 */
[----:B-1----:R-:W-:Y:S01]  /*0960*/  ISETP.NE.U32.AND P0, PT, R30, RZ, PT ;  /* 0x000000ff1e00720c */ /* 0x002fe20003f05070 */
[----:B---3--:R-:W-:Y:S02]  /*0970*/  IMAD.MOV R10, RZ, RZ, -R0 ;  /* 0x000000ffff0a7224 */ /* 0x008fe400078e0a00 */
[----:B------:R-:W-:Y:S01]  /*0980*/  FMUL R8, R8, UR4 ;  /* 0x0000000408087c20 */ /* 0x000fe20008400000 */
[----:B------:R-:W-:Y:S02]  /*0990*/  SHF.R.U32.HI R9, RZ, R12, R9 ;  /* 0x0000000cff097219 */ /* 0x000fe40000011609 */
[----:B------:R-:W-:Y:S01]  /*09a0*/  ISETP.NE.AND.EX P0, PT, R31, RZ, PT, P0 ;  /* 0x000000ff1f00720c */ /* 0x000fe20003f05300 */
[----:B------:R1:W3:Y:S01]  /*09b0*/  F2I.U32.TRUNC.NTZ R15, R8 ;  /* 0x00000008000f7305 */ /* 0x0002e2000020f000 */
[----:B------:R-:W1:Y:S01]  /*09c0*/  LDC R20, c[0x0][0x148] ;  /* 0x00005200ff147b82 */ /* 0x000e620000000800 */
[----:B--2---:R-:W-:-:S07]  /*09d0*/  IMAD R0, R7, R10, R6 ;  /* 0x0000000a07007224 */ /* 0x004fce00078e0206 */
[----:B------:R-:W2:Y:S01]  /*09e0*/  LDC R26, c[0x0][0x600] ;  /* 0x00018000ff1a7b82 */ /* 0x000ea20000000800 */
[-CC-:B----4-:R-:W-:Y:S02]  /*09f0*/  SHF.R.U64 R32, R22, R24.reuse, R9.reuse ;  /* 0x0000001816207219 */ /* 0x190fe40000001209 */
[----:B------:R-:W-:Y:S01]  /*0a00*/  SHF.R.U32.HI R7, RZ, R24, R9 ;  /* 0x00000018ff077219 */ /* 0x000fe20000011609 */
[----:B------:R-:W-:-:S04]  /*0a10*/  IMAD.MOV.U32 R9, RZ, RZ, 0x1 ;  /* 0x00000001ff097424 */ /* 0x000fc800078e00ff */
[----:B------:R-:W4:Y:S01]  /*0a20*/  LDC R21, c[0x0][0x648] ;  /* 0x00019200ff157b82 */ /* 0x000f220000000800 */
[-C--:B0-----:R-:W-:Y:S02]  /*0a30*/  SHF.L.U32 R6, R11, R28.reuse, RZ ;  /* 0x0000001c0b067219 */ /* 0x081fe400000006ff */
[--C-:B------:R-:W-:Y:S02]  /*0a40*/  SHF.R.U64 R24, R32, R28, R7.reuse ;  /* 0x0000001c20187219 */ /* 0x100fe40000001207 */
[----:B------:R-:W-:Y:S02]  /*0a50*/  LOP3.LUT R13, RZ, R6, RZ, 0x33, !PT ;  /* 0x00000006ff0d7212 */ /* 0x000fe400078e33ff */
[-C--:B------:R-:W-:Y:S01]  /*0a60*/  SHF.R.U32.HI R7, RZ, R28.reuse, R7 ;  /* 0x0000001cff077219 */ /* 0x080fe20000011607 */
[----:B------:R-:W0:Y:S01]  /*0a70*/  LDC R23, c[0x0][0x638] ;  /* 0x00018e00ff177b82 */ /* 0x000e220000000800 */
[----:B------:R-:W-:Y:S01]  /*0a80*/  SHF.L.U32 R12, R9, R28, RZ ;  /* 0x0000001c090c7219 */ /* 0x000fe200000006ff */
[----:B------:R-:W-:-:S06]  /*0a90*/  IMAD.MOV.U32 R6, RZ, RZ, R24 ;  /* 0x000000ffff067224 */ /* 0x000fcc00078e0018 */
[----:B------:R-:W0:Y:S01]  /*0aa0*/  LDC R101, c[0x0][0x610] ;  /* 0x00018400ff657b82 */ /* 0x000e220000000800 */
[----:B-1-3--:R-:W-:Y:S05]  /*0ab0*/  @!P0 BRA `(.L_x_6) ;  /* 0x0000000000288947 */ /* 0x00afea0003800000 */
[----:B------:R-:W1:Y:S02]  /*0ac0*/  LDC R11, c[0x0][0x64c] ;  /* 0x00019300ff0b7b82 */ /* 0x000e640000000800 */
[----:B-1----:R-:W-:-:S05]  /*0ad0*/  IADD3 R11, P0, R24, R11, RZ ;  /* 0x0000000b180b7210 */ /* 0x002fca0007f1e0ff */
        /* <DEDUP_REMOVED lines=8> */
.L_x_6:
[----:B----4-:R-:W-:Y:S01]  /*0b60*/  SHF.R.U64 R6, R6, R21, R7 ;  /* 0x0000001506067219 */ /* 0x010fe20000001207 */
[----:B--2---:R-:W-:Y:S01]  /*0b70*/  VIADD R7, R26, 0xffffffff ;  /* 0xffffffff1a077836 */ /* 0x004fe20000000000 */
[----:B------:R-:W-:Y:S01]  /*0b80*/  LOP3.LUT R13, R32, R13, RZ, 0xc0, !PT ;  /* 0x0000000d200d7212 */ /* 0x000fe200078ec0ff */
[----:B------:R-:W-:Y:S02]  /*0b90*/  IMAD.MOV R15, RZ, RZ, -R15 ;  /* 0x000000ffff0f7224 */ /* 0x000fe400078e0a0f */
[----:B------:R-:W-:Y:S02]  /*0ba0*/  IMAD.MOV R8, RZ, RZ, -R6 ;  /* 0x000000ffff087224 */ /* 0x000fe400078e0a06 */
[----:B------:R-:W-:Y:S01]  /*0bb0*/  IMAD R13, R12, R6, R13 ;  /* 0x000000060c0d7224 */ /* 0x000fe200078e020d */
[----:B------:R-:W-:Y:S01]  /*0bc0*/  LOP3.LUT R6, R22, R7, RZ, 0xc0, !PT ;  /* 0x0000000716067212 */ /* 0x000fe200078ec0ff */
[----:B------:R-:W-:Y:S02]  /*0bd0*/  @P3 IMAD R0, R20, R15, R3 ;  /* 0x0000000f14003224 */ /* 0x000fe400078e0203 */
[----:B0-----:R-:W-:-:S02]  /*0be0*/  IMAD R3, R8, R23, R24 ;  /* 0x0000001708037224 */ /* 0x001fc400078e0218 */
[----:B------:R-:W-:Y:S02]  /*0bf0*/  IMAD R101, R13, R101, R0 ;  /* 0x000000650d657224 */ /* 0x000fe400078e0200 */
[----:B------:R-:W-:Y:S02]  /*0c00*/  IMAD R6, R3, R26, R6 ;  /* 0x0000001a03067224 */ /* 0x000fe400078e0206 */
[----:B------:R-:W-:-:S03]  /*0c10*/  IMAD.MOV.U32 R0, RZ, RZ, 0x1 ;  /* 0x00000001ff007424 */ /* 0x000fc600078e00ff */
[----:B------:R-:W-:Y:S02]  /*0c20*/  SEL R100, R6, R101, !P3 ;  /* 0x0000006506647207 */ /* 0x000fe40005800000 */
[----:B------:R-:W-:-:S07]  /*0c30*/  SEL R101, R101, R6, !P3 ;  /* 0x0000000665657207 */ /* 0x000fce0005800000 */
.L_x_4:
[----:B------:R-:W-:-:S08]  /*0c40*/  NOP ;  /* 0x0000000000007918 */ /* 0x000fd00000000000 */
[----:B------:R-:W0:Y:S02]  /*0c50*/  USETMAXREG.TRY_ALLOC.CTAPOOL UP0, 0xe8 ;  /* 0x000000e8000079c8 */ /* 0x000e240008000600 */
[----:B0-----:R-:W-:-:S13]  /*0c60*/  PLOP3.LUT P0, PT, PT, PT, UP0, 0x80, 0x0 ;  /* 0x000000000000781c */ /* 0x001fda0003f0f008 */
[----:B------:R-:W-:Y:S05]  /*0c70*/  @!P0 BRA `(.L_x_4) ;  /* 0xfffffffc00f08947 */ /* 0x000fea000383ffff */
[----:B------:R-:W-:Y:S01]  /*0c80*/  ULDC.64 UR4, c[0x0][0x598] ;  /* 0x0001660000047ab9 */ /* 0x000fe20000000a00 */
[----:B------:R-:W-:Y:S01]  /*0c90*/  ULDC.64 UR38, c[0x0][0x208] ;  /* 0x0000820000267ab9 */ /* 0x000fe20000000a00 */
[----:B------:R-:W-:-:S04]  /*0ca0*/  ISETP.NE.U32.AND P0, PT, RZ, UR4, PT ;  /* 0x00000004ff007c0c */ /* 0x000fc8000bf05070 */
[----:B------:R-:W-:-:S13]  /*0cb0*/  ISETP.NE.AND.EX P0, PT, RZ, UR5, PT, P0 ;  /* 0x00000005ff007c0c */ /* 0x000fda000bf05300 */
[----:B------:R-:W-:Y:S05]  /*0cc0*/  @!P0 BRA `(.L_x_7) ;  /* 0x00000000001c8947 */ /* 0x000fea0003800000 */
[----:B------:R-:W0:Y:S02]  /*0cd0*/  LDC.64 R6, c[0x0][0x598] ;  /* 0x00016600ff067b82 */ /* 0x000e240000000a00 */
[----:B0-----:R-:W2:Y:S02]  /*0ce0*/  LDG.E.64 R6, desc[UR38][R6.64] ;  /* 0x0000002606067981 */ /* 0x001ea4000c1e1b00 */
[----:B--2---:R-:W-:-:S04]  /*0cf0*/  ISETP.NE.U32.AND P0, PT, R6, RZ, PT ;  /* 0x000000ff0600720c */ /* 0x004fc80003f05070 */
[----:B------:R-:W-:-:S13]  /*0d00*/  ISETP.NE.AND.EX P0, PT, R7, RZ, PT, P0 ;  /* 0x000000ff0700720c */ /* 0x000fda0003f05300 */
[----:B------:R-:W-:Y:S05]  /*0d10*/  @!P0 BRA `(.L_x_7) ;  /* 0x0000000000088947 */ /* 0x000fea0003800000 */
[----:B------:R0:W5:Y:S01]  /*0d20*/  LD.E R19, desc[UR38][R6.64] ;  /* 0x0000002606137980 */ /* 0x000162000c101900 */
[----:B------:R-:W-:Y:S05]  /*0d30*/  BRA `(.L_x_8) ;  /* 0x0000000000247947 */ /* 0x000fea0003800000 */
.L_x_7:
[----:B------:R-:W-:Y:S02]  /*0d40*/  ULDC.64 UR4, c[0x0][0x588] ;  /* 0x0001620000047ab9 */ /* 0x000fe40000000a00 */
[----:B------:R-:W-:-:S04]  /*0d50*/  ISETP.NE.U32.AND P0, PT, RZ, UR4, PT ;  /* 0x00000004ff007c0c */ /* 0x000fc8000bf05070 */
[----:B------:R-:W-:-:S13]  /*0d60*/  ISETP.NE.AND.EX P0, PT, RZ, UR5, PT, P0 ;  /* 0x00000005ff007c0c */ /* 0x000fda000bf05300 */
[----:B------:R-:W-:Y:S05]  /*0d70*/  @!P0 BRA `(.L_x_9) ;  /* 0x00000000000c8947 */ /* 0x000fea0003800000 */
[----:B------:R-:W0:Y:S02]  /*0d80*/  LDC.64 R6, c[0x0][0x588] ;  /* 0x00016200ff067b82 */ /* 0x000e240000000a00 */
[----:B0-----:R1:W5:Y:S01]  /*0d90*/  LDG.E R19, desc[UR38][R6.64] ;  /* 0x0000002606137981 */ /* 0x001362000c1e1900 */
[----:B------:R-:W-:Y:S05]  /*0da0*/  BRA `(.L_x_8) ;  /* 0x0000000000087947 */ /* 0x000fea0003800000 */
.L_x_9:
[----:B------:R-:W-:Y:S02]  /*0db0*/  ULDC UR4, c[0x0][0x580] ;  /* 0x0001600000047ab9 */ /* 0x000fe40000000800 */
[----:B------:R-:W-:-:S07]  /*0dc0*/  IMAD.U32 R19, RZ, RZ, UR4 ;  /* 0x00000004ff137e24 */ /* 0x000fce000f8e00ff */
.L_x_8:
[----:B------:R-:W-:Y:S02]  /*0dd0*/  ULDC.64 UR4, c[0x0][0x5a0] ;  /* 0x0001680000047ab9 */ /* 0x000fe40000000a00 */
[----:B------:R-:W-:-:S04]  /*0de0*/  ISETP.NE.U32.AND P0, PT, RZ, UR4, PT ;  /* 0x00000004ff007c0c */ /* 0x000fc8000bf05070 */
[----:B------:R-:W-:-:S13]  /*0df0*/  ISETP.NE.AND.EX P0, PT, RZ, UR5, PT, P0 ;  /* 0x00000005ff007c0c */ /* 0x000fda000bf05300 */
[----:B------:R-:W-:Y:S05]  /*0e00*/  @!P0 BRA `(.L_x_10) ;  /* 0x00000000001c8947 */ /* 0x000fea0003800000 */
[----:B01----:R-:W0:Y:S02]  /*0e10*/  LDC.64 R6, c[0x0][0x5a0] ;  /* 0x00016800ff067b82 */ /* 0x003e240000000a00 */
[----:B0-----:R-:W2:Y:S02]  /*0e20*/  LDG.E.64 R6, desc[UR38][R6.64] ;  /* 0x0000002606067981 */ /* 0x001ea4000c1e1b00 */
[----:B--2---:R-:W-:-:S04]  /*0e30*/  ISETP.NE.U32.AND P0, PT, R6, RZ, PT ;  /* 0x000000ff0600720c */ /* 0x004fc80003f05070 */
[----:B------:R-:W-:-:S13]  /*0e40*/  ISETP.NE.AND.EX P0, PT, R7, RZ, PT, P0 ;  /* 0x000000ff0700720c */ /* 0x000fda0003f05300 */
[----:B------:R-:W-:Y:S05]  /*0e50*/  @!P0 BRA `(.L_x_10) ;  /* 0x0000000000088947 */ /* 0x000fea0003800000 */
[----:B------:R0:W5:Y:S01]  /*0e60*/  LD.E R88, desc[UR38][R6.64] ;  /* 0x0000002606587980 */ /* 0x000162000c101900 */
[----:B------:R-:W-:Y:S05]  /*0e70*/  BRA `(.L_x_11) ;  /* 0x0000000000247947 */ /* 0x000fea0003800000 */
.L_x_10:
[----:B------:R-:W-:Y:S02]  /*0e80*/  ULDC.64 UR4, c[0x0][0x590] ;  /* 0x0001640000047ab9 */ /* 0x000fe40000000a00 */
[----:B------:R-:W-:-:S04]  /*0e90*/  ISETP.NE.U32.AND P0, PT, RZ, UR4, PT ;  /* 0x00000004ff007c0c */ /* 0x000fc8000bf05070 */
[----:B------:R-:W-:-:S13]  /*0ea0*/  ISETP.NE.AND.EX P0, PT, RZ, UR5, PT, P0 ;  /* 0x00000005ff007c0c */ /* 0x000fda000bf05300 */
[----:B------:R-:W-:Y:S05]  /*0eb0*/  @!P0 BRA `(.L_x_12) ;  /* 0x00000000000c8947 */ /* 0x000fea0003800000 */
[----:B------:R-:W2:Y:S02]  /*0ec0*/  LDC.64 R88, c[0x0][0x590] ;  /* 0x00016400ff587b82 */ /* 0x000ea40000000a00 */
[----:B--2---:R2:W5:Y:S01]  /*0ed0*/  LDG.E R88, desc[UR38][R88.64] ;  /* 0x0000002658587981 */ /* 0x004562000c1e1900 */
[----:B------:R-:W-:Y:S05]  /*0ee0*/  BRA `(.L_x_11) ;  /* 0x0000000000087947 */ /* 0x000fea0003800000 */
.L_x_12:
[----:B------:R-:W-:Y:S02]  /*0ef0*/  ULDC UR4, c[0x0][0x584] ;  /* 0x0001610000047ab9 */ /* 0x000fe40000000800 */
[----:B------:R-:W-:-:S07]  /*0f00*/  IMAD.U32 R88, RZ, RZ, UR4 ;  /* 0x00000004ff587e24 */ /* 0x000fce000f8e00ff */
.L_x_11:
[----:B------:R-:W-:-:S13]  /*0f10*/  LOP3.LUT P0, RZ, R0, 0xff, RZ, 0xc0, !PT ;  /* 0x000000ff00ff7812 */ /* 0x000fda000780c0ff */
[----:B------:R-:W-:Y:S05]  /*0f20*/  @!P0 EXIT ;  /* 0x000000000000894d */ /* 0x000fea0003800000 */
[----:B------:R-:W3:Y:S01]  /*0f30*/  LDC R90, c[0x0][0x658] ;  /* 0x00019600ff5a7b82 */ /* 0x000ee20000000800 */
[----:B------:R-:W-:Y:S01]  /*0f40*/  LOP3.LUT R14, R14, 0x1, RZ, 0xc0, !PT ;  /* 0x000000010e0e7812 */ /* 0x000fe200078ec0ff */
[----:B------:R-:W-:Y:S01]  /*0f50*/  ULDC.64 UR6, c[0x0][0x288] ;  /* 0x0000a20000067ab9 */ /* 0x000fe20000000a00 */
[----:B------:R-:W-:Y:S01]  /*0f60*/  SHF.R.U32.HI R0, RZ, 0x2, R4 ;  /* 0x00000002ff007819 */ /* 0x000fe20000011604 */
[----:B------:R-:W-:Y:S01]  /*0f70*/  UIADD3 UR4, UR7, 0x3f, URZ ;  /* 0x0000003f07047890 */ /* 0x000fe2000fffe03f */
[----:B------:R-:W-:Y:S01]  /*0f80*/  SHF.R.U32.HI R5, RZ, 0x1, R5 ;  /* 0x00000001ff057819 */ /* 0x000fe20000011605 */
[----:B------:R-:W-:Y:S01]  /*0f90*/  IMAD.SHL.U32 R3, R14, 0x40, RZ ;  /* 0x000000400e037824 */ /* 0x000fe200078e00ff */
[----:B------:R-:W-:Y:S01]  /*0fa0*/  LOP3.LUT R0, R0, 0x7, RZ, 0xc0, !PT ;  /* 0x0000000700007812 */ /* 0x000fe200078ec0ff */
[----:B------:R-:W4:Y:S01]  /*0fb0*/  LDC.64 R92, c[0x0][0x5c8] ;  /* 0x00017200ff5c7b82 */ /* 0x000f220000000a00 */
[----:B------:R-:W-:Y:S01]  /*0fc0*/  USHF.R.S32.HI UR5, URZ, 0x1f, UR4 ;  /* 0x0000001f3f057899 */ /* 0x000fe20008011404 */
[----:B------:R-:W-:Y:S01]  /*0fd0*/  LOP3.LUT R5, R5, 0x30, RZ, 0xc0, !PT ;  /* 0x0000003005057812 */ /* 0x000fe200078ec0ff */
[----:B01----:R-:W-:Y:S01]  /*0fe0*/  IMAD.MOV.U32 R7, RZ, RZ, 0x1 ;  /* 0x00000001ff077424 */ /* 0x003fe200078e00ff */
[--C-:B------:R-:W-:Y:S01]  /*0ff0*/  LOP3.LUT R22, R3, 0x40, R0.reuse, 0xe2, !PT ;  /* 0x0000004003167812 */ /* 0x100fe200078ee200 */
[----:B------:R-:W-:Y:S01]  /*1000*/  ULEA.HI UR5, UR5, UR4, URZ, 0x6 ;  /* 0x0000000405057291 */ /* 0x000fe2000f8f303f */
[-C--:B------:R-:W-:Y:S01]  /*1010*/  IADD3 R3, RZ, -R5.reuse, -R0 ;  /* 0x80000005ff037210 */ /* 0x080fe20007ffe800 */
[----:B------:R-:W-:Y:S01]  /*1020*/  IMAD.U32 R6, RZ, RZ, UR6 ;  /* 0x00000006ff067e24 */ /* 0x000fe2000f8e00ff */
[----:B------:R-:W0:Y:S01]  /*1030*/  LDC R95, c[0x0][0x600] ;  /* 0x00018000ff5f7b82 */ /* 0x000e220000000800 */
[----:B------:R-:W-:Y:S01]  /*1040*/  LOP3.LUT R22, R22, R5, RZ, 0xfc, !PT ;  /* 0x0000000516167212 */ /* 0x000fe200078efcff */
[----:B------:R-:W-:Y:S01]  /*1050*/  IMAD.MOV.U32 R5, RZ, RZ, -0x1 ;  /* 0xffffffffff057424 */ /* 0x000fe200078e00ff */
[----:B------:R-:W-:Y:S01]  /*1060*/  USHF.R.S32.HI UR43, URZ, 0x6, UR5 ;  /* 0x000000063f2b7899 */ /* 0x000fe20008011405 */
[----:B--2---:R-:W-:Y:S01]  /*1070*/  LOP3.LUT R89, R4, 0x3, RZ, 0xc0, !PT ;  /* 0x0000000304597812 */ /* 0x004fe200078ec0ff */
[----:B------:R-:W-:Y:S01]  /*1080*/  IMAD R3, R14, -0x40, R3 ;  /* 0xffffffc00e037824 */ /* 0x000fe200078e0203 */
[----:B------:R-:W-:Y:S01]  /*1090*/  LOP3.LUT R94, R4, 0x80, RZ, 0xc0, !PT ;  /* 0x00000080045e7812 */ /* 0x000fe200078ec0ff */
[----:B------:R-:W-:Y:S01]  /*10a0*/  UISETP.LT.AND UP0, UPT, UR43, 0x1, UPT ;  /* 0x000000012b00788c */ /* 0x000fe2000bf01270 */
[-C--:B---3--:R-:W-:Y:S01]  /*10b0*/  SHF.L.U32 R5, R5, R90.reuse, RZ ;  /* 0x0000005a05057219 */ /* 0x088fe200000006ff */
[----:B------:R-:W-:Y:S01]  /*10c0*/  ULDC UR4, c[0x0][0x284] ;  /* 0x0000a10000047ab9 */ /* 0x000fe20000000800 */
[----:B------:R-:W-:Y:S01]  /*10d0*/  IMAD R89, R89, -0x2, R6 ;  /* 0xfffffffe59597824 */ /* 0x000fe200078e0206 */
[----:B------:R-:W-:Y:S01]  /*10e0*/  USEL UR44, UR43, 0x1, UP0 ;  /* 0x000000012b2c7887 */ /* 0x000fe20008000000 */
[----:B------:R-:W-:Y:S01]  /*10f0*/  SHF.L.U32 R90, R7, R90, RZ ;  /* 0x0000005a075a7219 */ /* 0x000fe200000006ff */
[----:B------:R-:W-:Y:S01]  /*1100*/  VIADD R97, R3, UR4 ;  /* 0x0000000403617c36 */ /* 0x000fe20008000000 */
[----:B------:R-:W-:Y:S01]  /*1110*/  LOP3.LUT R98, R18, 0x1, RZ, 0xfc, !PT ;  /* 0x0000000112627812 */ /* 0x000fe200078efcff */
[----:B------:R-:W-:Y:S01]  /*1120*/  IMAD.MOV.U32 R23, RZ, RZ, RZ ;  /* 0x000000ffff177224 */ /* 0x000fe200078e00ff */
[C---:B----4-:R-:W-:Y:S01]  /*1130*/  SHF.L.U64.HI R91, R92.reuse, 0x3, R93 ;  /* 0x000000035c5b7819 */ /* 0x050fe2000001025d */
[----:B------:R-:W-:Y:S01]  /*1140*/  IMAD.SHL.U32 R92, R92, 0x8, RZ ;  /* 0x000000085c5c7824 */ /* 0x000fe200078e00ff */
[----:B------:R-:W-:Y:S01]  /*1150*/  SHF.R.U32.HI R94, RZ, 0x7, R94 ;  /* 0x00000007ff5e7819 */ /* 0x000fe2000001165e */
[----:B------:R-:W-:Y:S01]  /*1160*/  IMAD.SHL.U32 R93, R4, 0x2, RZ ;  /* 0x00000002045d7824 */ /* 0x000fe200078e00ff */
[----:B------:R-:W-:Y:S01]  /*1170*/  LOP3.LUT R96, RZ, R5, RZ, 0x33, !PT ;  /* 0x00000005ff607212 */ /* 0x000fe200078e33ff */
[----:B------:R-:W-:Y:S01]  /*1180*/  UIADD3 UR44, UR43, -UR44, URZ ;  /* 0x8000002c2b2c7290 */ /* 0x000fe2000fffe03f */
[----:B------:R-:W-:Y:S01]  /*1190*/  UMOV UR40, URZ ;  /* 0x0000003f00287c82 */ /* 0x000fe20008000000 */
[----:B0-----:R-:W-:Y:S01]  /*11a0*/  VIADD R95, R95, 0xffffffff ;  /* 0xffffffff5f5f7836 */ /* 0x001fe20000000000 */
[----:B------:R-:W-:-:S09]  /*11b0*/  UMOV UR41, URZ ;  /* 0x0000003f00297c82 */ /* 0x000fd20008000000 */
.L_x_158:
[----:B0-----:R-:W0:Y:S01]  /*11c0*/  SHFL.IDX PT, R0, R94, RZ, 0x1f ;  /* 0x00001fff5e007589 */ /* 0x001e2200000e0000 */
[----:B-1----:R-:W1:Y:S01]  /*11d0*/  S2UR UR7, SR_CgaCtaId ;  /* 0x00000000000779c3 */ /* 0x002e620000008800 */
[----:B------:R-:W-:Y:S01]  /*11e0*/  UMOV UR6, 0x400 ;  /* 0x0000040000067882 */ /* 0x000fe20000000000 */
[----:B0-----:R-:W-:Y:S01]  /*11f0*/  R2UR UR4, R0 ;  /* 0x00000000000472ca */ /* 0x001fe200000e0000 */
[----:B-1----:R-:W-:-:S12]  /*1200*/  ULEA UR46, UR7, UR6, 0x18 ;  /* 0x00000006072e7291 */ /* 0x002fd8000f8ec03f */
[----:B------:R-:W-:-:S04]  /*1210*/  ULEA.HI UR5, UR4, UR4, URZ, 0x1 ;  /* 0x0000000404057291 */ /* 0x000fc8000f8f083f */
[----:B------:R-:W-:-:S04]  /*1220*/  ULOP3.LUT UR5, UR5, 0x7fffe, URZ, 0xc0, !UPT ;  /* 0x0007fffe05057892 */ /* 0x000fc8000f8ec03f */
[----:B------:R-:W-:-:S03]  /*1230*/  UIADD3 UR5, UR4, -UR5, URZ ;  /* 0x8000000504057290 */ /* 0x000fc6000fffe03f */
[----:B------:R-:W-:Y:S01]  /*1240*/  ULDC UR4, c[0x0][0x28c] ;  /* 0x0000a30000047ab9 */ /* 0x000fe20000000800 */
[----:B------:R-:W-:Y:S01]  /*1250*/  ULEA UR5, UR5, UR46, 0xd ;  /* 0x0000002e05057291 */ /* 0x000fe2000f8e683f */
[----:B------:R-:W-:-:S03]  /*1260*/  ISETP.LT.AND P0, PT, RZ, UR4, PT ;  /* 0x00000004ff007c0c */ /* 0x000fc6000bf01270 */
[----:B------:R-:W-:-:S04]  /*1270*/  UIADD3 UR5, UR5, 0x100, URZ ;  /* 0x0000010005057890 */ /* 0x000fc8000fffe03f */
[----:B------:R-:W-:-:S04]  /*1280*/  USHF.R.U32.HI UR5, URZ, 0x4, UR5 ;  /* 0x000000043f057899 */ /* 0x000fc80008011605 */
[----:B------:R-:W-:-:S04]  /*1290*/  ULOP3.LUT UR5, UR5, 0x3fff, URZ, 0xc0, !UPT ;  /* 0x00003fff05057892 */ /* 0x000fc8000f8ec03f */
[----:B------:R-:W-:Y:S01]  /*12a0*/  ULOP3.LUT UR45, UR5, 0x10000, URZ, 0xfc, !UPT ;  /* 0x00010000052d7892 */ /* 0x000fe2000f8efc3f */
[----:B--2345:R-:W-:Y:S11]  /*12b0*/  @P0 BRA `(.L_x_13) ;  /* 0x0000000000400947 */ /* 0x03cff60003800000 */
[----:B------:R-:W-:Y:S01]  /*12c0*/  MOV R0, 0x0 ;  /* 0x0000000000007802 */ /* 0x000fe20000000f00 */
[----:B------:R-:W-:Y:S01]  /*12d0*/  ULDC.64 UR4, c[0x4][0x68] ;  /* 0x01001a0000047ab9 */ /* 0x000fe20000000a00 */
[----:B------:R-:W-:Y:S01]  /*12e0*/  ULDC.64 UR6, c[0x4][0x8] ;  /* 0x0100020000067ab9 */ /* 0x000fe20000000a00 */
[----:B------:R-:W-:Y:S01]  /*12f0*/  IMAD.U32 R4, RZ, RZ, UR4 ;  /* 0x00000004ff047e24 */ /* 0x000fe2000f8e00ff */
[----:B------:R0:W1:Y:S01]  /*1300*/  LDC.64 R14, c[0x4][R0] ;  /* 0x01000000000e7b82 */ /* 0x0000620000000a00 */
[----:B------:R-:W-:Y:S01]  /*1310*/  IMAD.U32 R5, RZ, RZ, UR5 ;  /* 0x00000005ff057e24 */ /* 0x000fe2000f8e00ff */
[----:B------:R-:W-:Y:S01]  /*1320*/  ULDC.64 UR4, c[0x4][0x70] ;  /* 0x01001c0000047ab9 */ /* 0x000fe20000000a00 */
[----:B------:R-:W-:Y:S02]  /*1330*/  IMAD.U32 R10, RZ, RZ, UR6 ;  /* 0x00000006ff0a7e24 */ /* 0x000fe4000f8e00ff */
[----:B------:R-:W-:Y:S02]  /*1340*/  IMAD.U32 R6, RZ, RZ, UR4 ;  /* 0x00000004ff067e24 */ /* 0x000fe4000f8e00ff */
[----:B------:R-:W-:-:S02]  /*1350*/  IMAD.U32 R7, RZ, RZ, UR5 ;  /* 0x00000005ff077e24 */ /* 0x000fc4000f8e00ff */
[----:B------:R-:W-:Y:S02]  /*1360*/  IMAD.U32 R11, RZ, RZ, UR7 ;  /* 0x00000007ff0b7e24 */ /* 0x000fe4000f8e00ff */
[----:B------:R-:W-:Y:S02]  /*1370*/  IMAD.MOV.U32 R8, RZ, RZ, 0x1e1 ;  /* 0x000001e1ff087424 */ /* 0x000fe400078e00ff */
[----:B------:R-:W-:Y:S02]  /*1380*/  IMAD.MOV.U32 R12, RZ, RZ, 0x1 ;  /* 0x00000001ff0c7424 */ /* 0x000fe400078e00ff */
[----:B0-----:R-:W-:-:S07]  /*1390*/  IMAD.MOV.U32 R13, RZ, RZ, RZ ;  /* 0x000000ffff0d7224 */ /* 0x001fce00078e00ff */
[----:B------:R-:W-:-:S07]  /*13a0*/  LEPC R20, `(.L_x_13) ;  /* 0x000000001014794e */ /* 0x000fce0000000000 */
[----:B-1---5:R-:W-:Y:S05]  /*13b0*/  CALL.ABS.NOINC R14 ;  /* 0x000000000e007343 */ /* 0x022fea0003c00000 */
.L_x_13:
[----:B------:R-:W-:-:S13]  /*13c0*/  ISETP.NE.AND P0, PT, R98, 0x3, PT ;  /* 0x000000036200780c */ /* 0x000fda0003f05270 */
[----:B------:R-:W-:Y:S05]  /*13d0*/  @!P0 BRA `(.L_x_14) ;  /* 0x0000000000048947 */ /* 0x000fea0003800000 */
[----:B------:R-:W-:Y:S01]  /*13e0*/  BPT.TRAP 0x1 ;  /* 0x000000040000795c */ /* 0x000fe20000300000 */
.L_x_14:
[----:B------:R-:W-:Y:S02]  /*13f0*/  IMAD.U32 R3, RZ, RZ, UR41 ;  /* 0x00000029ff037e24 */ /* 0x000fe4000f8e00ff */
[----:B------:R-:W-:-:S03]  /*1400*/  IMAD.U32 R0, RZ, RZ, UR40 ;  /* 0x00000028ff007e24 */ /* 0x000fc6000f8e00ff */
[----:B------:R-:W-:Y:S02]  /*1410*/  LEA R3, R3, UR46, 0x3 ;  /* 0x0000002e03037c11 */ /* 0x000fe4000f8e18ff */
[----:B------:R-:W-:-:S04]  /*1420*/  SHF.L.U32 R0, R0, 0x1f, RZ ;  /* 0x0000001f00007819 */ /* 0x000fc800000006ff */
[----:B------:R0:W1:Y:S01]  /*1430*/  SYNCS.PHASECHK.TRANS64.TRYWAIT P1, [R3+URZ], R0 ;  /* 0x00000000030075a7 */ /* 0x000062000802017f */
[----:B------:R-:W-:Y:S05]  /*1440*/  @!P0 BRA `(.L_x_15) ;  /* 0x0000000000048947 */ /* 0x000fea0003800000 */
[----:B------:R-:W-:Y:S01]  /*1450*/  BPT.TRAP 0x1 ;  /* 0x000000040000795c */ /* 0x000fe20000300000 */
.L_x_15:
[----:B------:R-:W-:-:S05]  /*1460*/  IMAD.U32 R4, RZ, RZ, UR44 ;  /* 0x0000002cff047e24 */ /* 0x000fca000f8e00ff */
[----:B------:R-:W-:Y:S01]  /*1470*/  ISETP.GE.AND P2, PT, R4, 0x1, PT ;  /* 0x000000010400780c */ /* 0x000fe20003f46270 */
[----:B-1----:R-:W-:-:S12]  /*1480*/  @P1 BRA `(.L_x_16) ;  /* 0x0000000000081947 */ /* 0x002fd80003800000 */
[----:B------:R-:W1:Y:S02]  /*1490*/  SYNCS.PHASECHK.TRANS64.TRYWAIT P1, [R3+URZ], R0 ;  /* 0x00000000030075a7 */ /* 0x000e64000802017f */
[----:B-1----:R-:W-:Y:S05]  /*14a0*/  @!P1 BRA `(.L_x_17) ;  /* 0x00000064007c9947 */ /* 0x002fea0003800000 */
.L_x_16:
[----:B------:R-:W-:Y:S05]  /*14b0*/  WARPSYNC.ALL ;  /* 0x0000000000007948 */ /* 0x000fea0003800000 */
[----:B------:R-:W-:Y:S01]  /*14c0*/  UIADD3 UR4, UR46, 0x10100, URZ ;  /* 0x000101002e047890 */ /* 0x000fe2000fffe03f */
[----:B------:R-:W-:Y:S01]  /*14d0*/  WARPGROUP.ARRIVE ;  /* 0x00000000000079c5 */ /* 0x000fe20000000000 */
[----:B------:R-:W-:Y:S02]  /*14e0*/  ULEA UR5, UR41, UR45, 0xa ;  /* 0x0000002d29057291 */ /* 0x000fe4000f8e503f */
[----:B------:R-:W-:Y:S01]  /*14f0*/  USHF.R.U32.HI UR4, URZ, 0x4, UR4 ;  /* 0x000000043f047899 */ /* 0x000fe20008011604 */
[----:B------:R-:W-:Y:S01]  /*1500*/  UMOV UR9, 0x40000040 ;  /* 0x4000004000097882 */ /* 0x000fe20000000000 */
[----:B------:R-:W-:-:S02]  /*1510*/  UMOV UR11, 0x40000040 ;  /* 0x40000040000b7882 */ /* 0x000fc40000000000 */
[----:B------:R-:W-:Y:S01]  /*1520*/  ULOP3.LUT UR4, UR4, 0x3fff, URZ, 0xc0, !UPT ;  /* 0x00003fff04047892 */ /* 0x000fe2000f8ec03f */
[----:B------:R-:W-:-:S03]  /*1530*/  UMOV UR8, UR5 ;  /* 0x0000000500087c82 */ /* 0x000fc60008000000 */
[----:B------:R-:W-:-:S04]  /*1540*/  ULOP3.LUT UR4, UR4, 0x10000, URZ, 0xfc, !UPT ;  /* 0x0001000004047892 */ /* 0x000fc8000f8efc3f */
[----:B------:R-:W-:-:S07]  /*1550*/  ULEA UR6, UR41, UR4, 0xa ;  /* 0x0000000429067291 */ /* 0x000fce000f8e503f */
[----:B------:R-:W-:Y:S02]  /*1560*/  UMOV UR10, UR6 ;  /* 0x00000006000a7c82 */ /* 0x000fe40008000000 */
[----:B------:R-:W-:Y:S01]  /*1570*/  HGMMA.64x128x16.F32 R24, gdesc[UR8], RZ, !UPT, gsb0 ;  /* 0x01e00000081879f0 */ /* 0x000fe2000c0008ff */
[----:B------:R-:W-:Y:S02]  /*1580*/  UIADD3 UR8, UR5, 0x2, URZ ;  /* 0x0000000205087890 */ /* 0x000fe4000fffe03f */
[----:B------:R-:W-:Y:S01]  /*1590*/  UIADD3 UR10, UR6, 0x2, URZ ;  /* 0x00000002060a7890 */ /* 0x000fe2000fffe03f */
[----:B------:R-:W-:Y:S01]  /*15a0*/  UMOV UR9, 0x40000040 ;  /* 0x4000004000097882 */ /* 0x000fe20000000000 */
[----:B------:R-:W-:Y:S01]  /*15b0*/  UMOV UR11, 0x40000040 ;  /* 0x40000040000b7882 */ /* 0x000fe20000000000 */
[----:B------:R-:W-:Y:S02]  /*15c0*/  WARPGROUP.DEPBAR.LE gsb0, 0x0 ;  /* 0x00008000000079c5 */ /* 0x000fe40000010000 */
[----:B------:R-:W-:-:S06]  /*15d0*/  WARPGROUP.ARRIVE ;  /* 0x00000000000079c5 */ /* 0x000fcc0000000000 */
[----:B------:R-:W-:Y:S01]  /*15e0*/  HGMMA.64x128x16.F32 R24, gdesc[UR8], R24, gsb0 ;  /* 0x01e00000081879f0 */ /* 0x000fe20008000818 */
        /* <DEDUP_REMOVED lines=13> */
[----:B------:R-:W-:Y:S03]  /*16c0*/  HGMMA.64x128x16.F32 R24, gdesc[UR8], R24, gsb0 ;  /* 0x01e00000081879f0 */ /* 0x000fe60008000818 */
[----:B------:R-:W-:Y:S02]  /*16d0*/  WARPGROUP.DEPBAR.LE gsb0, 0x0 ;  /* 0x00008000000079c5 */ /* 0x000fe40000010000 */
[----:B------:R-:W-:Y:S05]  /*16e0*/  @!P2 BRA `(.L_x_18) ;  /* 0x00000004001ca947 */ /* 0x000fea0003800000 */
[----:B------:R-:W-:Y:S01]  /*16f0*/  UIADD3 UR5, UR41, 0x1, URZ ;  /* 0x0000000129057890 */ /* 0x000fe2000fffe03f */
[----:B01----:R-:W-:-:S03]  /*1700*/  IMAD.U32 R0, RZ, RZ, UR44 ;  /* 0x0000002cff007e24 */ /* 0x003fc6000f8e00ff */
[----:B------:R-:W-:-:S04]  /*1710*/  UISETP.NE.AND UP0, UPT, UR5, 0x4, UPT ;  /* 0x000000040500788c */ /* 0x000fc8000bf05270 */
[----:B------:R-:W-:Y:S02]  /*1720*/  USEL UR6, URZ, 0x1, UP0 ;  /* 0x000000013f067887 */ /* 0x000fe40008000000 */
[----:B------:R-:W-:Y:S02]  /*1730*/  USEL UR5, UR5, URZ, UP0 ;  /* 0x0000003f05057287 */ /* 0x000fe40008000000 */
[----:B------:R-:W-:-:S06]  /*1740*/  ULOP3.LUT UR6, UR40, UR6, URZ, 0x3c, !UPT ;  /* 0x0000000628067292 */ /* 0x000fcc000f8e3c3f */
[----:B------:R-:W-:Y:S01]  /*1750*/  IMAD.U32 R5, RZ, RZ, UR6 ;  /* 0x00000006ff057e24 */ /* 0x000fe2000f8e00ff */
[----:B------:R-:W-:-:S06]  /*1760*/  UMOV UR6, UR41 ;  /* 0x0000002900067c82 */ /* 0x000fcc0008000000 */
.L_x_25:
[----:B01----:R-:W-:Y:S05]  /*1770*/  @!P0 BRA `(.L_x_19) ;  /* 0x0000000000048947 */ /* 0x003fea0003800000 */
[----:B------:R-:W-:Y:S01]  /*1780*/  BPT.TRAP 0x1 ;  /* 0x000000040000795c */ /* 0x000fe20000300000 */
.L_x_19:
[----:B------:R-:W0:Y:S01]  /*1790*/  S2UR UR8, SR_CgaCtaId ;  /* 0x00000000000879c3 */ /* 0x000e220000008800 */
[----:B------:R-:W-:Y:S01]  /*17a0*/  UMOV UR7, 0x400 ;  /* 0x0000040000077882 */ /* 0x000fe20000000000 */
[----:B------:R-:W-:Y:S01]  /*17b0*/  SHF.L.U32 R3, R5, 0x1f, RZ ;  /* 0x0000001f05037819 */ /* 0x000fe200000006ff */
[----:B0-----:R-:W-:-:S04]  /*17c0*/  ULEA UR13, UR8, UR7, 0x18 ;  /* 0x00000007080d7291 */ /* 0x001fc8000f8ec03f */
[----:B------:R-:W-:-:S09]  /*17d0*/  ULEA UR7, UR5, UR13, 0x3 ;  /* 0x0000000d05077291 */ /* 0x000fd2000f8e183f */
[----:B------:R0:W1:Y:S01]  /*17e0*/  SYNCS.PHASECHK.TRANS64.TRYWAIT P1, [UR7], R3 ;  /* 0x00000003ff0075a7 */ /* 0x0000620008020147 */
[----:B------:R-:W-:Y:S05]  /*17f0*/  @!P0 BRA `(.L_x_20) ;  /* 0x0000000000048947 */ /* 0x000fea0003800000 */
[----:B------:R-:W-:Y:S01]  /*1800*/  BPT.TRAP 0x1 ;  /* 0x000000040000795c */ /* 0x000fe20000300000 */
.L_x_20:
[----:B-1----:R-:W-:Y:S05]  /*1810*/  @P1 BRA `(.L_x_21) ;  /* 0x0000000000081947 */ /* 0x002fea0003800000 */
[----:B------:R-:W1:Y:S02]  /*1820*/  SYNCS.PHASECHK.TRANS64.TRYWAIT P1, [UR7], R3 ;  /* 0x00000003ff0075a7 */ /* 0x000e640008020147 */
[----:B-1----:R-:W-:Y:S05]  /*1830*/  @!P1 BRA `(.L_x_22) ;  /* 0x0000006000ac9947 */ /* 0x002fea0003800000 */
.L_x_21:
[----:B------:R-:W-:Y:S01]  /*1840*/  ULEA UR7, UR5, UR45, 0xa ;  /* 0x0000002d05077291 */ /* 0x000fe2000f8e503f */
[----:B------:R-:W-:Y:S01]  /*1850*/  WARPGROUP.ARRIVE ;  /* 0x00000000000079c5 */ /* 0x000fe20000000000 */
[----:B------:R-:W-:Y:S01]  /*1860*/  ULEA UR12, UR5, UR4, 0xa ;  /* 0x00000004050c7291 */ /* 0x000fe2000f8e503f */
[----:B------:R-:W-:Y:S01]  /*1870*/  UMOV UR9, 0x40000040 ;  /* 0x4000004000097882 */ /* 0x000fe20000000000 */
[----:B------:R-:W-:-:S03]  /*1880*/  UMOV UR11, 0x40000040 ;  /* 0x40000040000b7882 */ /* 0x000fc60000000000 */
[----:B------:R-:W-:Y:S02]  /*1890*/  UMOV UR8, UR7 ;  /* 0x0000000700087c82 */ /* 0x000fe40008000000 */
[----:B------:R-:W-:Y:S02]  /*18a0*/  UMOV UR10, UR12 ;  /* 0x0000000c000a7c82 */ /* 0x000fe40008000000 */
[----:B------:R-:W-:Y:S01]  /*18b0*/  HGMMA.64x128x16.F32 R24, gdesc[UR8], R24, gsb0 ;  /* 0x01e00000081879f0 */ /* 0x000fe20008000818 */
[----:B------:R-:W-:Y:S02]  /*18c0*/  UIADD3 UR8, UR7, 0x2, URZ ;  /* 0x0000000207087890 */ /* 0x000fe4000fffe03f */
[----:B------:R-:W-:Y:S01]  /*18d0*/  UIADD3 UR10, UR12, 0x2, URZ ;  /* 0x000000020c0a7890 */ /* 0x000fe2000fffe03f */
[----:B------:R-:W-:Y:S01]  /*18e0*/  UMOV UR9, 0x40000040 ;  /* 0x4000004000097882 */ /* 0x000fe20000000000 */
[----:B------:R-:W-:Y:S01]  /*18f0*/  UMOV UR11, 0x40000040 ;  /* 0x40000040000b7882 */ /* 0x000fe20000000000 */
[----:B------:R-:W-:-:S02]  /*1900*/  WARPGROUP.DEPBAR.LE gsb0, 0x0 ;  /* 0x00008000000079c5 */ /* 0x000fc40000010000 */
        /* <DEDUP_REMOVED lines=18> */
[----:B------:R-:W-:Y:S01]  /*1a30*/  BPT.TRAP 0x1 ;  /* 0x000000040000795c */ /* 0x000fe20000300000 */
.L_x_23:
[----:B------:R-:W-:Y:S01]  /*1a40*/  ULEA UR7, UR6, UR13, 0x3 ;  /* 0x0000000d06077291 */ /* 0x000fe2000f8e183f */
[----:B------:R-:W-:-:S03]  /*1a50*/  ISETP.GT.U32.AND P1, PT, R18, 0x1, PT ;  /* 0x000000011200780c */ /* 0x000fc60003f24070 */
[----:B------:R-:W-:-:S04]  /*1a60*/  UIADD3 UR7, UR7, 0x20, URZ ;  /* 0x0000002007077890 */ /* 0x000fc8000fffe03f */
[----:B------:R-:W-:-:S09]  /*1a70*/  UPRMT UR7, URZ, 0x654, UR7 ;  /* 0x000006543f077896 */ /* 0x000fd20008000007 */
[----:B------:R-:W-:Y:S01]  /*1a80*/  SYNCS.ARRIVE.TRANS64.RED.A1T0 RZ, [UR7], RZ ;  /* 0x000000ffffff79a7 */ /* 0x000fe20008100407 */
[----:B------:R-:W-:Y:S05]  /*1a90*/  @P1 BRA `(.L_x_24) ;  /* 0x0000000000041947 */ /* 0x000fea0003800000 */
[----:B------:R-:W-:Y:S01]  /*1aa0*/  BPT.TRAP 0x1 ;  /* 0x000000040000795c */ /* 0x000fe20000300000 */
.L_x_24:
[----:B------:R-:W-:Y:S01]  /*1ab0*/  UIADD3 UR5, UR5, 0x1, URZ ;  /* 0x0000000105057890 */ /* 0x000fe2000fffe03f */
[C---:B------:R-:W-:Y:S01]  /*1ac0*/  ISETP.GT.AND P1, PT, R0.reuse, 0x1, PT ;  /* 0x000000010000780c */ /* 0x040fe20003f24270 */
[----:B------:R-:W-:Y:S01]  /*1ad0*/  UIADD3 UR6, UR6, 0x1, URZ ;  /* 0x0000000106067890 */ /* 0x000fe2000fffe03f */
[----:B------:R-:W-:Y:S01]  /*1ae0*/  VIADD R0, R0, 0xffffffff ;  /* 0xffffffff00007836 */ /* 0x000fe20000000000 */
[----:B------:R-:W-:Y:S02]  /*1af0*/  UISETP.NE.AND UP0, UPT, UR5, 0x4, UPT ;  /* 0x000000040500788c */ /* 0x000fe4000bf05270 */
[----:B------:R-:W-:Y:S02]  /*1b00*/  UISETP.NE.AND UP1, UPT, UR6, 0x4, UPT ;  /* 0x000000040600788c */ /* 0x000fe4000bf25270 */
[----:B------:R-:W-:Y:S02]  /*1b10*/  USEL UR7, URZ, 0x1, UP0 ;  /* 0x000000013f077887 */ /* 0x000fe40008000000 */
[----:B------:R-:W-:-:S02]  /*1b20*/  USEL UR5, UR5, URZ, UP0 ;  /* 0x0000003f05057287 */ /* 0x000fc40008000000 */
[----:B------:R-:W-:Y:S02]  /*1b30*/  USEL UR6, UR6, URZ, UP1 ;  /* 0x0000003f06067287 */ /* 0x000fe40008800000 */
[----:B------:R-:W-:Y:S01]  /*1b40*/  LOP3.LUT R5, R5, UR7, RZ, 0x3c, !PT ;  /* 0x0000000705057c12 */ /* 0x000fe2000f8e3cff */
[----:B------:R-:W-:Y:S09]  /*1b50*/  @P1 BRA `(.L_x_25) ;  /* 0xfffffffc00041947 */ /* 0x000ff2000383ffff */
.L_x_18:
[----:B01----:R-:W0:Y:S02]  /*1b60*/  LDC R0, c[0x0][0x28c] ;  /* 0x0000a300ff007b82 */ /* 0x003e240000000800 */
[----:B0-----:R-:W-:-:S13]  /*1b70*/  ISETP.GE.AND P1, PT, R0, 0x1, PT ;  /* 0x000000010000780c */ /* 0x001fda0003f26270 */
[----:B------:R-:W-:Y:S05]  /*1b80*/  @!P1 BRA `(.L_x_26) ;  /* 0x0000000000389947 */ /* 0x000fea0003800000 */
[----:B------:R-:W-:Y:S05]  /*1b90*/  @!P0 BRA `(.L_x_27) ;  /* 0x0000000000048947 */ /* 0x000fea0003800000 */
[----:B------:R-:W-:Y:S01]  /*1ba0*/  BPT.TRAP 0x1 ;  /* 0x000000040000795c */ /* 0x000fe20000300000 */
.L_x_27:
[----:B------:R-:W0:Y:S01]  /*1bb0*/  S2UR UR6, SR_CgaCtaId ;  /* 0x00000000000679c3 */ /* 0x000e220000008800 */
[----:B------:R-:W-:Y:S01]  /*1bc0*/  UIADD3 UR4, UR44, UR41, URZ ;  /* 0x000000292c047290 */ /* 0x000fe2000fffe03f */
[----:B------:R-:W-:Y:S01]  /*1bd0*/  ISETP.GT.U32.AND P0, PT, R18, 0x1, PT ;  /* 0x000000011200780c */ /* 0x000fe20003f04070 */
[----:B------:R-:W-:Y:S02]  /*1be0*/  UMOV UR5, 0x400 ;  /* 0x0000040000057882 */ /* 0x000fe40000000000 */
[----:B------:R-:W-:-:S04]  /*1bf0*/  USHF.L.U32 UR4, UR4, 0x3, URZ ;  /* 0x0000000304047899 */ /* 0x000fc8000800063f */
[----:B------:R-:W-:Y:S02]  /*1c00*/  ULOP3.LUT UR4, UR4, 0x18, URZ, 0xc0, !UPT ;  /* 0x0000001804047892 */ /* 0x000fe4000f8ec03f */
[----:B0-----:R-:W-:-:S04]  /*1c10*/  ULEA UR5, UR6, UR5, 0x18 ;  /* 0x0000000506057291 */ /* 0x001fc8000f8ec03f */
[----:B------:R-:W-:-:S04]  /*1c20*/  UIADD3 UR4, UR5, 0x20, UR4 ;  /* 0x0000002005047890 */ /* 0x000fc8000fffe004 */
[----:B------:R-:W-:-:S09]  /*1c30*/  UPRMT UR4, URZ, 0x654, UR4 ;  /* 0x000006543f047896 */ /* 0x000fd20008000004 */
[----:B------:R-:W-:Y:S01]  /*1c40*/  SYNCS.ARRIVE.TRANS64.RED.A1T0 RZ, [UR4], RZ ;  /* 0x000000ffffff79a7 */ /* 0x000fe20008100404 */
[----:B------:R-:W-:Y:S05]  /*1c50*/  @P0 BRA `(.L_x_26) ;  /* 0x0000000000040947 */ /* 0x000fea0003800000 */
[----:B------:R-:W-:Y:S01]  /*1c60*/  BPT.TRAP 0x1 ;  /* 0x000000040000795c */ /* 0x000fe20000300000 */
.L_x_26:
[----:B------:R-:W-:Y:S01]  /*1c70*/  IMAD.SHL.U32 R6, R100, 0x80, RZ ;  /* 0x0000008064067824 */ /* 0x000fe200078e00ff */
[----:B------:R-:W-:Y:S01]  /*1c80*/  ULDC UR6, c[0x0][0x288] ;  /* 0x0000a20000067ab9 */ /* 0x000fe20000000800 */
[----:B------:R-:W-:Y:S01]  /*1c90*/  SHF.R.S32.HI R11, RZ, 0x1f, R99 ;  /* 0x0000001fff0b7819 */ /* 0x000fe20000011463 */
[C---:B------:R-:W-:Y:S01]  /*1ca0*/  IMAD.SHL.U32 R10, R101.reuse, 0x80, RZ ;  /* 0x00000080650a7824 */ /* 0x040fe200078e00ff */
[----:B------:R-:W-:Y:S01]  /*1cb0*/  ULDC.64 UR4, c[0x0][0x5d0] ;  /* 0x0001740000047ab9 */ /* 0x000fe20000000a00 */
[C---:B------:R-:W-:Y:S01]  /*1cc0*/  LOP3.LUT R8, R6.reuse, 0x6, R93, 0xf8, !PT ;  /* 0x0000000606087812 */ /* 0x040fe200078ef85d */
[----:B------:R-:W-:Y:S01]  /*1cd0*/  IMAD.WIDE R100, R101, 0x80, R22 ;  /* 0x0000008065647825 */ /* 0x000fe200078e0216 */
[----:B------:R-:W-:Y:S01]  /*1ce0*/  ISETP.GE.AND P0, PT, R6, UR6, PT ;  /* 0x0000000606007c0c */ /* 0x000fe2000bf06270 */
[----:B------:R-:W-:Y:S01]  /*1cf0*/  ULDC UR6, c[0x0][0x284] ;  /* 0x0000a10000067ab9 */ /* 0x000fe20000000800 */
[----:B------:R-:W-:Y:S01]  /*1d00*/  SHF.R.S32.HI R9, RZ, 0x1f, R8 ;  /* 0x0000001fff097819 */ /* 0x000fe20000011408 */
[----:B------:R-:W-:Y:S01]  /*1d10*/  IMAD R0, R11, UR4, RZ ;  /* 0x000000040b007c24 */ /* 0x000fe2000f8e02ff */
[----:B------:R-:W-:-:S03]  /*1d20*/  ISETP.GE.OR P0, PT, R10, UR6, P0 ;  /* 0x000000060a007c0c */ /* 0x000fc60008706670 */
[C---:B------:R-:W-:Y:S02]  /*1d30*/  IMAD R3, R99.reuse, UR5, R0 ;  /* 0x0000000563037c24 */ /* 0x040fe4000f8e0200 */
[----:B------:R-:W-:Y:S01]  /*1d40*/  IMAD.WIDE.U32 R4, R99, UR4, R8 ;  /* 0x0000000463047c25 */ /* 0x000fe2000f8e0008 */
[----:B------:R-:W-:-:S03]  /*1d50*/  ULDC.64 UR4, c[0x0][0x5c8] ;  /* 0x0001720000047ab9 */ /* 0x000fc60000000a00 */
[----:B------:R-:W-:Y:S02]  /*1d60*/  IMAD R7, R101, UR4, RZ ;  /* 0x0000000465077c24 */ /* 0x000fe4000f8e02ff */
[----:B------:R-:W-:Y:S02]  /*1d70*/  IMAD.IADD R5, R5, 0x1, R3 ;  /* 0x0000000105057824 */ /* 0x000fe400078e0203 */
[C---:B------:R-:W-:Y:S02]  /*1d80*/  IMAD R7, R100.reuse, UR5, R7 ;  /* 0x0000000564077c24 */ /* 0x040fe4000f8e0207 */
[----:B------:R-:W-:-:S04]  /*1d90*/  IMAD.WIDE.U32 R102, R100, UR4, R4 ;  /* 0x0000000464667c25 */ /* 0x000fc8000f8e0004 */
[----:B------:R-:W-:Y:S01]  /*1da0*/  IMAD.MOV.U32 R0, RZ, RZ, -0x1 ;  /* 0xffffffffff007424 */ /* 0x000fe200078e00ff */
[----:B------:R-:W-:Y:S06]  /*1db0*/  @P0 BRA `(.L_x_28) ;  /* 0x00000040001c0947 */ /* 0x000fec0003800000 */
[----:B-----5:R-:W-:Y:S01]  /*1dc0*/  FSETP.NEU.AND P0, PT, R88, RZ, PT ;  /* 0x000000ff5800720b */ /* 0x020fe20003f0d000 */
[----:B------:R-:W-:Y:S01]  /*1dd0*/  IMAD.IADD R4, R89, 0x1, -R6 ;  /* 0x0000000159047824 */ /* 0x000fe200078e0a06 */
[----:B------:R-:W-:Y:S01]  /*1de0*/  BSSY B0, `(.L_x_28) ;  /* 0x0000404000007945 */ /* 0x000fe20003800000 */
[----:B------:R-:W-:Y:S02]  /*1df0*/  IMAD.IADD R3, R97, 0x1, -R10 ;  /* 0x0000000161037824 */ /* 0x000fe400078e0a0a */
[----:B------:R-:W-:Y:S01]  /*1e00*/  IMAD.IADD R113, R103, 0x1, R7 ;  /* 0x0000000167717824 */ /* 0x000fe200078e0207 */
[----:B------:R-:W-:-:S04]  /*1e10*/  ISETP.GT.AND P2, PT, R4, RZ, PT ;  /* 0x000000ff0400720c */ /* 0x000fc80003f44270 */
[----:B------:R-:W-:-:S03]  /*1e20*/  ISETP.GT.AND P1, PT, R3, RZ, P2 ;  /* 0x000000ff0300720c */ /* 0x000fc60001724270 */
[----:B------:R-:W-:Y:S10]  /*1e30*/  @!P0 BRA `(.L_x_29) ;  /* 0x0000002c00288947 */ /* 0x000ff40003800000 */
[----:B------:R-:W0:Y:S01]  /*1e40*/  LDC.64 R106, c[0x0][0x5b8] ;  /* 0x00016e00ff6a7b82 */ /* 0x000e220000000a00 */
[----:B------:R-:W-:-:S07]  /*1e50*/  ULDC.64 UR4, c[0x0][0x5c0] ;  /* 0x0001700000047ab9 */ /* 0x000fce0000000a00 */
[----:B------:R-:W1:Y:S08]  /*1e60*/  LDC.64 R108, c[0x0][0x5b0] ;  /* 0x00016c00ff6c7b82 */ /* 0x000e700000000a00 */
[----:B------:R-:W2:Y:S01]  /*1e70*/  LDC.64 R110, c[0x0][0x5a8] ;  /* 0x00016a00ff6e7b82 */ /* 0x000ea20000000a00 */
[-C--:B0-----:R-:W-:Y:S02]  /*1e80*/  IMAD R6, R11, R106.reuse, RZ ;  /* 0x0000006a0b067224 */ /* 0x081fe400078e02ff */
[----:B------:R-:W-:-:S04]  /*1e90*/  IMAD.WIDE.U32 R104, R99, R106, R8 ;  /* 0x0000006a63687225 */ /* 0x000fc800078e0008 */
[----:B------:R-:W-:Y:S02]  /*1ea0*/  IMAD R103, R99, R107, R6 ;  /* 0x0000006b63677224 */ /* 0x000fe400078e0206 */
[-C--:B-1----:R-:W-:Y:S02]  /*1eb0*/  IMAD R5, R101, R108.reuse, RZ ;  /* 0x0000006c65057224 */ /* 0x082fe400078e02ff */
[----:B------:R-:W-:Y:S02]  /*1ec0*/  IMAD.IADD R13, R105, 0x1, R103 ;  /* 0x00000001690d7824 */ /* 0x000fe400078e0267 */
[----:B------:R-:W-:Y:S02]  /*1ed0*/  IMAD.MOV.U32 R12, RZ, RZ, R104 ;  /* 0x000000ffff0c7224 */ /* 0x000fe400078e0068 */
[C---:B------:R-:W-:Y:S02]  /*1ee0*/  IMAD R107, R100.reuse, R109, R5 ;  /* 0x0000006d646b7224 */ /* 0x040fe400078e0205 */
[----:B------:R-:W-:-:S04]  /*1ef0*/  IMAD.WIDE.U32 R6, R100, R108, R12 ;  /* 0x0000006c64067225 */ /* 0x000fc800078e000c */
[----:B------:R-:W-:Y:S01]  /*1f00*/  IMAD.IADD R5, R7, 0x1, R107 ;  /* 0x0000000107057824 */ /* 0x000fe200078e026b */
[----:B--2---:R-:W-:-:S04]  /*1f10*/  LEA R14, P0, R6, R110, 0x1 ;  /* 0x0000006e060e7211 */ /* 0x004fc800078008ff */
[----:B------:R-:W-:-:S05]  /*1f20*/  LEA.HI.X R15, R6, R111, R5, 0x1, P0 ;  /* 0x0000006f060f7211 */ /* 0x000fca00000f0c05 */
[----:B------:R0:W2:Y:S01]  /*1f30*/  @P1 LDG.E.LTC128B.U16 R5, desc[UR38][R14.64] ;  /* 0x000000260e051981 */ /* 0x0000a2000c1e1520 */
[----:B------:R-:W-:Y:S01]  /*1f40*/  LEA R10, P0, R102, UR4, 0x1 ;  /* 0x00000004660a7c11 */ /* 0x000fe2000f8008ff */
[----:B------:R-:W-:Y:S01]  /*1f50*/  IMAD.WIDE.U32 R6, R100, R108, R8 ;  /* 0x0000006c64067225 */ /* 0x000fe200078e0008 */
[----:B------:R-:W-:Y:S03]  /*1f60*/  BSSY B1, `(.L_x_30) ;  /* 0x0000012000017945 */ /* 0x000fe60003800000 */
[----:B------:R-:W-:Y:S02]  /*1f70*/  IMAD.IADD R7, R107, 0x1, R7 ;  /* 0x000000016b077824 */ /* 0x000fe400078e0207 */
[----:B------:R-:W-:Y:S01]  /*1f80*/  IMAD.WIDE.U32 R20, R99, R106, R6 ;  /* 0x0000006a63147225 */ /* 0x000fe200078e0006 */
[----:B0-----:R-:W-:-:S03]  /*1f90*/  SHF.L.U64.HI R15, R108, 0x3, R109 ;  /* 0x000000036c0f7819 */ /* 0x001fc6000001026d */
[----:B------:R-:W-:Y:S01]  /*1fa0*/  IMAD.IADD R7, R103, 0x1, R21 ;  /* 0x0000000167077824 */ /* 0x000fe200078e0215 */
[----:B------:R-:W-:Y:S01]  /*1fb0*/  LEA R6, P4, R20, R110, 0x1 ;  /* 0x0000006e14067211 */ /* 0x000fe200078808ff */
[----:B------:R-:W-:-:S03]  /*1fc0*/  IMAD.SHL.U32 R14, R108, 0x8, RZ ;  /* 0x000000086c0e7824 */ /* 0x000fc600078e00ff */
[----:B------:R-:W-:Y:S01]  /*1fd0*/  LEA.HI.X R7, R20, R111, R7, 0x1, P4 ;  /* 0x0000006f14077211 */ /* 0x000fe200020f0c07 */
[----:B--2---:R-:W-:-:S05]  /*1fe0*/  HADD2.F32 R11, -RZ, R5.H0_H0 ;  /* 0x20000005ff0b7230 */ /* 0x004fca0000004100 */
[----:B------:R-:W-:-:S04]  /*1ff0*/  FMUL R11, R11, R88 ;  /* 0x000000580b0b7220 */ /* 0x000fc80000400000 */
[----:B------:R-:W-:Y:S01]  /*2000*/  FFMA R24, R24, R19, R11 ;  /* 0x0000001318187223 */ /* 0x000fe2000000000b */
[----:B------:R-:W-:Y:S02]  /*2010*/  LEA.HI.X R11, R102, UR5, R113, 0x1, P0 ;  /* 0x00000005660b7c11 */ /* 0x000fe400080f0c71 */
[----:B------:R-:W-:Y:S02]  /*2020*/  ISETP.GT.AND P0, PT, R4, 0x1, PT ;  /* 0x000000010400780c */ /* 0x000fe40003f04270 */
[----:B------:R-:W-:Y:S02]  /*2030*/  F2FP.F16.F32.PACK_AB R24, RZ, R24 ;  /* 0x00000018ff18723e */ /* 0x000fe400000000ff */
[----:B------:R-:W-:-:S03]  /*2040*/  ISETP.GT.AND P3, PT, R3, RZ, P0 ;  /* 0x000000ff0300720c */ /* 0x000fc60000764270 */
[----:B------:R0:W-:Y:S10]  /*2050*/  @P1 STG.E.U16 desc[UR38][R10.64], R24 ;  /* 0x000000180a001986 */ /* 0x0001f4000c101526 */
[----:B------:R-:W-:Y:S05]  /*2060*/  @!P3 BRA `(.L_x_31) ;  /* 0x000000000004b947 */ /* 0x000fea0003800000 */
[----:B------:R1:W5:Y:S02]  /*2070*/  LDG.E.LTC128B.U16 R5, desc[UR38][R6.64+0x2] ;  /* 0x0000022606057981 */ /* 0x000364000c1e1520 */
.L_x_31:
[----:B------:R-:W-:Y:S05]  /*2080*/  BSYNC B1 ;  /* 0x0000000000017941 */ /* 0x000fea0003800000 */
.L_x_30:
[----:B-----5:R-:W-:Y:S01]  /*2090*/  HADD2.F32 R101, -RZ, R5.H0_H0 ;  /* 0x20000005ff657230 */ /* 0x020fe20000004100 */
[----:B------:R-:W-:Y:S01]  /*20a0*/  ISETP.GT.AND P2, PT, R3, 0x8, P2 ;  /* 0x000000080300780c */ /* 0x000fe20001744270 */
[----:B------:R-:W-:Y:S01]  /*20b0*/  IMAD.WIDE.U32 R20, R100, R108, R14 ;  /* 0x0000006c64147225 */ /* 0x000fe200078e000e */
[----:B0-----:R-:W-:-:S03]  /*20c0*/  PRMT R24, R5, 0x7610, R24 ;  /* 0x0000761005187816 */ /* 0x001fc60000000018 */
[----:B------:R-:W-:Y:S01]  /*20d0*/  FMUL R12, R101, R88 ;  /* 0x00000058650c7220 */ /* 0x000fe20000400000 */
[----:B------:R-:W-:Y:S01]  /*20e0*/  IMAD.IADD R107, R107, 0x1, R21 ;  /* 0x000000016b6b7824 */ /* 0x000fe200078e0215 */
[----:B------:R-:W-:Y:S02]  /*20f0*/  IADD3 R104, P1, R104, R20, RZ ;  /* 0x0000001468687210 */ /* 0x000fe40007f3e0ff */
[----:B------:R-:W-:-:S03]  /*2100*/  FFMA R12, R25, R19, R12 ;  /* 0x00000013190c7223 */ /* 0x000fc6000000000c */
[----:B------:R-:W-:Y:S01]  /*2110*/  IMAD.X R13, R107, 0x1, R13, P1 ;  /* 0x000000016b0d7824 */ /* 0x000fe200008e060d */
[C---:B------:R-:W-:Y:S02]  /*2120*/  LEA R14, P1, R104.reuse, R110, 0x1 ;  /* 0x0000006e680e7211 */ /* 0x040fe400078208ff */
[----:B------:R-:W-:Y:S02]  /*2130*/  F2FP.F16.F32.PACK_AB R12, RZ, R12 ;  /* 0x0000000cff0c723e */ /* 0x000fe400000000ff */
[----:B------:R-:W-:Y:S02]  /*2140*/  LEA.HI.X R15, R104, R111, R13, 0x1, P1 ;  /* 0x0000006f680f7211 */ /* 0x000fe400008f0c0d */
[----:B------:R-:W-:-:S05]  /*2150*/  PRMT R21, R12, 0x7610, R21 ;  /* 0x000076100c157816 */ /* 0x000fca0000000015 */
[----:B------:R0:W-:Y:S04]  /*2160*/  @P3 STG.E.U16 desc[UR38][R10.64+0x2], R21 ;  /* 0x000002150a003986 */ /* 0x0001e8000c101526 */
[----:B------:R-:W2:Y:S01]  /*2170*/  @P2 LDG.E.LTC128B.U16 R24, desc[UR38][R14.64] ;  /* 0x000000260e182981 */ /* 0x000ea2000c1e1520 */
[----:B------:R-:W-:Y:S01]  /*2180*/  IADD3 R20, P1, R8, R20, RZ ;  /* 0x0000001408147210 */ /* 0x000fe20007f3e0ff */
[----:B------:R-:W-:Y:S01]  /*2190*/  BSSY B1, `(.L_x_32) ;  /* 0x0000011000017945 */ /* 0x000fe20003800000 */
[C---:B------:R-:W-:Y:S02]  /*21a0*/  SHF.L.U64.HI R13, R92.reuse, 0x1, R91 ;  /* 0x000000015c0d7819 */ /* 0x040fe4000001025b */
[----:B------:R-:W-:Y:S01]  /*21b0*/  ISETP.GT.AND P0, PT, R3, 0x8, P0 ;  /* 0x000000080300780c */ /* 0x000fe20000704270 */
[----:B0-----:R-:W-:Y:S01]  /*21c0*/  IMAD.X R21, R9, 0x1, R107, P1 ;  /* 0x0000000109157824 */ /* 0x001fe200008e066b */
[----:B------:R-:W-:Y:S01]  /*21d0*/  LEA R12, P1, R92, R10, 0x1 ;  /* 0x0000000a5c0c7211 */ /* 0x000fe200078208ff */
[----:B------:R-:W-:-:S04]  /*21e0*/  IMAD.WIDE.U32 R20, R99, R106, R20 ;  /* 0x0000006a63147225 */ /* 0x000fc800078e0014 */
[----:B------:R-:W-:Y:S01]  /*21f0*/  IMAD.X R13, R13, 0x1, R11, P1 ;  /* 0x000000010d0d7824 */ /* 0x000fe200008e060b */
[----:B------:R-:W-:Y:S01]  /*2200*/  LEA R8, P3, R20, R110, 0x1 ;  /* 0x0000006e14087211 */ /* 0x000fe200078608ff */
[----:B------:R-:W-:-:S05]  /*2210*/  IMAD.IADD R9, R103, 0x1, R21 ;  /* 0x0000000167097824 */ /* 0x000fca00078e0215 */
[----:B------:R-:W-:Y:S01]  /*2220*/  LEA.HI.X R9, R20, R111, R9, 0x1, P3 ;  /* 0x0000006f14097211 */ /* 0x000fe200018f0c09 */
[----:B--2---:R-:W-:-:S05]  /*2230*/  HADD2.F32 R5, -RZ, R24.H0_H0 ;  /* 0x20000018ff057230 */ /* 0x004fca0000004100 */
[----:B------:R-:W-:-:S04]  /*2240*/  FMUL R5, R5, R88 ;  /* 0x0000005805057220 */ /* 0x000fc80000400000 */
[----:B------:R-:W-:-:S05]  /*2250*/  FFMA R5, R26, R19, R5 ;  /* 0x000000131a057223 */ /* 0x000fca0000000005 */
[----:B------:R-:W-:-:S05]  /*2260*/  F2FP.F16.F32.PACK_AB R5, RZ, R5 ;  /* 0x00000005ff05723e */ /* 0x000fca00000000ff */
[----:B------:R0:W-:Y:S01]  /*2270*/  @P2 STG.E.U16 desc[UR38][R12.64], R5 ;  /* 0x000000050c002986 */ /* 0x0001e2000c101526 */
[----:B------:R-:W-:Y:S05]  /*2280*/  @!P0 BRA `(.L_x_33) ;  /* 0x0000000000048947 */ /* 0x000fea0003800000 */
[----:B------:R2:W5:Y:S02]  /*2290*/  LDG.E.LTC128B.U16 R24, desc[UR38][R8.64+0x2] ;  /* 0x0000022608187981 */ /* 0x000564000c1e1520 */
.L_x_33:
[----:B------:R-:W-:Y:S05]  /*22a0*/  BSYNC B1 ;  /* 0x0000000000017941 */ /* 0x000fea0003800000 */
.L_x_32:
[----:B0----5:R-:W-:Y:S01]  /*22b0*/  HADD2.F32 R5, -RZ, R24.H0_H0 ;  /* 0x20000018ff057230 */ /* 0x021fe20000004100 */
[----:B------:R-:W-:Y:S01]  /*22c0*/  ISETP.GT.AND P1, PT, R4, 0x8, PT ;  /* 0x000000080400780c */ /* 0x000fe20003f24270 */
[----:B------:R-:W-:Y:S03]  /*22d0*/  BSSY B1, `(.L_x_34) ;  /* 0x0000008000017945 */ /* 0x000fe60003800000 */
[----:B------:R-:W-:Y:S01]  /*22e0*/  FMUL R14, R5, R88 ;  /* 0x00000058050e7220 */ /* 0x000fe20000400000 */
[----:B------:R-:W-:-:S03]  /*22f0*/  ISETP.GT.AND P2, PT, R3, RZ, P1 ;  /* 0x000000ff0300720c */ /* 0x000fc60000f44270 */
[----:B------:R-:W-:-:S05]  /*2300*/  FFMA R14, R27, R19, R14 ;  /* 0x000000131b0e7223 */ /* 0x000fca000000000e */
[----:B------:R-:W-:-:S05]  /*2310*/  F2FP.F16.F32.PACK_AB R14, RZ, R14 ;  /* 0x0000000eff0e723e */ /* 0x000fca00000000ff */
[----:B------:R0:W-:Y:S01]  /*2320*/  @P0 STG.E.U16 desc[UR38][R12.64+0x2], R14 ;  /* 0x0000020e0c000986 */ /* 0x0001e2000c101526 */
[----:B------:R-:W-:Y:S05]  /*2330*/  @!P2 BRA `(.L_x_35) ;  /* 0x000000000004a947 */ /* 0x000fea0003800000 */
[----:B------:R3:W5:Y:S02]  /*2340*/  LDG.E.LTC128B.U16 R24, desc[UR38][R6.64+0x10] ;  /* 0x0000102606187981 */ /* 0x000764000c1e1520 */
.L_x_35:
[----:B------:R-:W-:Y:S05]  /*2350*/  BSYNC B1 ;  /* 0x0000000000017941 */ /* 0x000fea0003800000 */
.L_x_34:
[----:B-----5:R-:W-:Y:S01]  /*2360*/  HADD2.F32 R5, -RZ, R24.H0_H0 ;  /* 0x20000018ff057230 */ /* 0x020fe20000004100 */
        /* <DEDUP_REMOVED lines=9> */
.L_x_37:
[----:B------:R-:W-:Y:S05]  /*2400*/  BSYNC B1 ;  /* 0x0000000000017941 */ /* 0x000fea0003800000 */
.L_x_36:
[----:B----45:R-:W-:Y:S01]  /*2410*/  HADD2.F32 R5, -RZ, R24.H0_H0 ;  /* 0x20000018ff057230 */ /* 0x030fe20000004100 */
[----:B------:R-:W-:Y:S01]  /*2420*/  ISETP.GT.AND P1, PT, R3, 0x8, P1 ;  /* 0x000000080300780c */ /* 0x000fe20000f24270 */
[----:B------:R-:W-:Y:S03]  /*2430*/  BSSY B1, `(.L_x_38) ;  /* 0x0000007000017945 */ /* 0x000fe60003800000 */
[----:B0-----:R-:W-:-:S04]  /*2440*/  FMUL R14, R5, R88 ;  /* 0x00000058050e7220 */ /* 0x001fc80000400000 */
[----:B------:R-:W-:-:S05]  /*2450*/  FFMA R14, R29, R19, R14 ;  /* 0x000000131d0e7223 */ /* 0x000fca000000000e */
[----:B------:R-:W-:-:S05]  /*2460*/  F2FP.F16.F32.PACK_AB R14, RZ, R14 ;  /* 0x0000000eff0e723e */ /* 0x000fca00000000ff */
[----:B------:R0:W-:Y:S01]  /*2470*/  @P3 STG.E.U16 desc[UR38][R10.64+0x12], R14 ;  /* 0x0000120e0a003986 */ /* 0x0001e2000c101526 */
[----:B------:R-:W-:Y:S05]  /*2480*/  @!P1 BRA `(.L_x_39) ;  /* 0x0000000000049947 */ /* 0x000fea0003800000 */
[----:B------:R4:W5:Y:S02]  /*2490*/  LDG.E.LTC128B.U16 R24, desc[UR38][R8.64+0x10] ;  /* 0x0000102608187981 */ /* 0x000964000c1e1520 */
.L_x_39:
[----:B------:R-:W-:Y:S05]  /*24a0*/  BSYNC B1 ;  /* 0x0000000000017941 */ /* 0x000fea0003800000 */
.L_x_38:
[----:B-----5:R-:W-:Y:S01]  /*24b0*/  HADD2.F32 R5, -RZ, R24.H0_H0 ;  /* 0x20000018ff057230 */ /* 0x020fe20000004100 */
[----:B------:R-:W-:Y:S01]  /*24c0*/  ISETP.GT.AND P0, PT, R3, 0x8, P0 ;  /* 0x000000080300780c */ /* 0x000fe20000704270 */
[----:B------:R-:W-:Y:S03]  /*24d0*/  BSSY B1, `(.L_x_40) ;  /* 0x0000007000017945 */ /* 0x000fe60003800000 */
[----:B------:R-:W-:-:S04]  /*24e0*/  FMUL R5, R5, R88 ;  /* 0x0000005805057220 */ /* 0x000fc80000400000 */
[----:B------:R-:W-:-:S05]  /*24f0*/  FFMA R5, R30, R19, R5 ;  /* 0x000000131e057223 */ /* 0x000fca0000000005 */
[----:B------:R-:W-:-:S05]  /*2500*/  F2FP.F16.F32.PACK_AB R5, RZ, R5 ;  /* 0x00000005ff05723e */ /* 0x000fca00000000ff */
[----:B------:R0:W-:Y:S01]  /*2510*/  @P1 STG.E.U16 desc[UR38][R12.64+0x10], R5 ;  /* 0x000010050c001986 */ /* 0x0001e2000c101526 */
[----:B------:R-:W-:Y:S05]  /*2520*/  @!P0 BRA `(.L_x_41) ;  /* 0x0000000000048947 */ /* 0x000fea0003800000 */
[----:B------:R0:W5:Y:S02]  /*2530*/  LDG.E.LTC128B.U16 R24, desc[UR38][R8.64+0x12] ;  /* 0x0000122608187981 */ /* 0x000164000c1e1520 */
.L_x_41:
[----:B------:R-:W-:Y:S05]  /*2540*/  BSYNC B1 ;  /* 0x0000000000017941 */ /* 0x000fea0003800000 */
.L_x_40:
        /* <DEDUP_REMOVED lines=10> */
.L_x_43:
[----:B------:R-:W-:Y:S05]  /*25f0*/  BSYNC B1 ;  /* 0x0000000000017941 */ /* 0x000fea0003800000 */
.L_x_42:
        /* <DEDUP_REMOVED lines=10> */
.L_x_45:
[----:B------:R-:W-:Y:S05]  /*26a0*/  BSYNC B1 ;  /* 0x0000000000017941 */ /* 0x000fea0003800000 */
.L_x_44:
[----:B0----5:R-:W-:Y:S01]  /*26b0*/  HADD2.F32 R5, -RZ, R24.H0_H0 ;  /* 0x20000018ff057230 */ /* 0x021fe20000004100 */
        /* <DEDUP_REMOVED lines=8> */
.L_x_47:
[----:B------:R-:W-:Y:S05]  /*2740*/  BSYNC B1 ;  /* 0x0000000000017941 */ /* 0x000fea0003800000 */
.L_x_46:
        /* <DEDUP_REMOVED lines=9> */
.L_x_49:
[----:B------:R-:W-:Y:S05]  /*27e0*/  BSYNC B1 ;  /* 0x0000000000017941 */ /* 0x000fea0003800000 */
.L_x_48:
        /* <DEDUP_REMOVED lines=10> */
.L_x_51:
[----:B------:R-:W-:Y:S05]  /*2890*/  BSYNC B1 ;  /* 0x0000000000017941 */ /* 0x000fea0003800000 */
.L_x_50:
        /* <DEDUP_REMOVED lines=10> */
.L_x_53:
[----:B------:R-:W-:Y:S05]  /*2940*/  BSYNC B1 ;  /* 0x0000000000017941 */ /* 0x000fea0003800000 */
.L_x_52:
        /* <DEDUP_REMOVED lines=9> */
.L_x_55:
[----:B------:R-:W-:Y:S05]  /*29e0*/  BSYNC B1 ;  /* 0x0000000000017941 */ /* 0x000fea0003800000 */
.L_x_54:
        /* <DEDUP_REMOVED lines=9> */
.L_x_57:
[----:B------:R-:W-:Y:S05]  /*2a80*/  BSYNC B1 ;  /* 0x0000000000017941 */ /* 0x000fea0003800000 */
.L_x_56:
        /* <DEDUP_REMOVED lines=10> */
.L_x_59:
[----:B------:R-:W-:Y:S05]  /*2b30*/  BSYNC B1 ;  /* 0x0000000000017941 */ /* 0x000fea0003800000 */
.L_x_58:
        /* <DEDUP_REMOVED lines=10> */
.L_x_61:
[----:B------:R-:W-:Y:S05]  /*2be0*/  BSYNC B1 ;  /* 0x0000000000017941 */ /* 0x000fea0003800000 */
.L_x_60:
        /* <DEDUP_REMOVED lines=9> */
.L_x_63:
[----:B------:R-:W-:Y:S05]  /*2c80*/  BSYNC B1 ;  /* 0x0000000000017941 */ /* 0x000fea0003800000 */
.L_x_62:
        /* <DEDUP_REMOVED lines=9> */
.L_x_65:
[----:B------:R-:W-:Y:S05]  /*2d20*/  BSYNC B1 ;  /* 0x0000000000017941 */ /* 0x000fea0003800000 */
.L_x_64:
        /* <DEDUP_REMOVED lines=10> */
.L_x_67:
[----:B------:R-:W-:Y:S05]  /*2dd0*/  BSYNC B1 ;  /* 0x0000000000017941 */ /* 0x000fea0003800000 */
.L_x_66:
        /* <DEDUP_REMOVED lines=10> */
.L_x_69:
[----:B------:R-:W-:Y:S05]  /*2e80*/  BSYNC B1 ;  /* 0x0000000000017941 */ /* 0x000fea0003800000 */
.L_x_68:
        /* <DEDUP_REMOVED lines=9> */
.L_x_71:
[----:B------:R-:W-:Y:S05]  /*2f20*/  BSYNC B1 ;  /* 0x0000000000017941 */ /* 0x000fea0003800000 */
.L_x_70:
        /* <DEDUP_REMOVED lines=9> */
.L_x_73:
[----:B------:R-:W-:Y:S05]  /*2fc0*/  BSYNC B1 ;  /* 0x0000000000017941 */ /* 0x000fea0003800000 */
.L_x_72:
        /* <DEDUP_REMOVED lines=10> */
.L_x_75:
[----:B------:R-:W-:Y:S05]  /*3070*/  BSYNC B1 ;  /* 0x0000000000017941 */ /* 0x000fea0003800000 */
.L_x_74:
        /* <DEDUP_REMOVED lines=10> */
.L_x_77:
[----:B------:R-:W-:Y:S05]  /*3120*/  BSYNC B1 ;  /* 0x0000000000017941 */ /* 0x000fea0003800000 */
.L_x_76:
        /* <DEDUP_REMOVED lines=9> */
.L_x_79:
[----:B------:R-:W-:Y:S05]  /*31c0*/  BSYNC B1 ;  /* 0x0000000000017941 */ /* 0x000fea0003800000 */
.L_x_78:
        /* <DEDUP_REMOVED lines=9> */
.L_x_81:
[----:B------:R-:W-:Y:S05]  /*3260*/  BSYNC B1 ;  /* 0x0000000000017941 */ /* 0x000fea0003800000 */
.L_x_80:
        /* <DEDUP_REMOVED lines=10> */
.L_x_83:
[----:B------:R-:W-:Y:S05]  /*3310*/  BSYNC B1 ;  /* 0x0000000000017941 */ /* 0x000fea0003800000 */
.L_x_82:
        /* <DEDUP_REMOVED lines=10> */
.L_x_85:
[----:B------:R-:W-:Y:S05]  /*33c0*/  BSYNC B1 ;  /* 0x0000000000017941 */ /* 0x000fea0003800000 */
.L_x_84:
        /* <DEDUP_REMOVED lines=9> */
.L_x_87:
[----:B------:R-:W-:Y:S05]  /*3460*/  BSYNC B1 ;  /* 0x0000000000017941 */ /* 0x000fea0003800000 */
.L_x_86:
        /* <DEDUP_REMOVED lines=9> */
.L_x_89:
[----:B------:R-:W-:Y:S05]  /*3500*/  BSYNC B1 ;  /* 0x0000000000017941 */ /* 0x000fea0003800000 */
.L_x_88:
        /* <DEDUP_REMOVED lines=10> */
.L_x_91:
[----:B------:R-:W-:Y:S05]  /*35b0*/  BSYNC B1 ;  /* 0x0000000000017941 */ /* 0x000fea0003800000 */
.L_x_90:
        /* <DEDUP_REMOVED lines=10> */
.L_x_93:
[----:B------:R-:W-:Y:S05]  /*3660*/  BSYNC B1 ;  /* 0x0000000000017941 */ /* 0x000fea0003800000 */
.L_x_92:
        /* <DEDUP_REMOVED lines=9> */
.L_x_95:
[----:B------:R-:W-:Y:S05]  /*3700*/  BSYNC B1 ;  /* 0x0000000000017941 */ /* 0x000fea0003800000 */
.L_x_94:
        /* <DEDUP_REMOVED lines=9> */
.L_x_97:
[----:B------:R-:W-:Y:S05]  /*37a0*/  BSYNC B1 ;  /* 0x0000000000017941 */ /* 0x000fea0003800000 */
.L_x_96:
        /* <DEDUP_REMOVED lines=10> */
.L_x_99:
[----:B------:R-:W-:Y:S05]  /*3850*/  BSYNC B1 ;  /* 0x0000000000017941 */ /* 0x000fea0003800000 */
.L_x_98:
        /* <DEDUP_REMOVED lines=10> */
.L_x_101:
[----:B------:R-:W-:Y:S05]  /*3900*/  BSYNC B1 ;  /* 0x0000000000017941 */ /* 0x000fea0003800000 */
.L_x_100:
        /* <DEDUP_REMOVED lines=9> */
.L_x_103:
[----:B------:R-:W-:Y:S05]  /*39a0*/  BSYNC B1 ;  /* 0x0000000000017941 */ /* 0x000fea0003800000 */
.L_x_102:
        /* <DEDUP_REMOVED lines=9> */
.L_x_105:
[----:B------:R-:W-:Y:S05]  /*3a40*/  BSYNC B1 ;  /* 0x0000000000017941 */ /* 0x000fea0003800000 */
.L_x_104:
        /* <DEDUP_REMOVED lines=10> */
.L_x_107:
[----:B------:R-:W-:Y:S05]  /*3af0*/  BSYNC B1 ;  /* 0x0000000000017941 */ /* 0x000fea0003800000 */
.L_x_106:
        /* <DEDUP_REMOVED lines=10> */
.L_x_109:
[----:B------:R-:W-:Y:S05]  /*3ba0*/  BSYNC B1 ;  /* 0x0000000000017941 */ /* 0x000fea0003800000 */
.L_x_108:
        /* <DEDUP_REMOVED lines=9> */
.L_x_111:
[----:B------:R-:W-:Y:S05]  /*3c40*/  BSYNC B1 ;  /* 0x0000000000017941 */ /* 0x000fea0003800000 */
.L_x_110:
        /* <DEDUP_REMOVED lines=9> */
.L_x_113:
[----:B------:R-:W-:Y:S05]  /*3ce0*/  BSYNC B1 ;  /* 0x0000000000017941 */ /* 0x000fea0003800000 */
.L_x_112:
        /* <DEDUP_REMOVED lines=10> */
.L_x_115:
[----:B------:R-:W-:Y:S05]  /*3d90*/  BSYNC B1 ;  /* 0x0000000000017941 */ /* 0x000fea0003800000 */
.L_x_114:
        /* <DEDUP_REMOVED lines=10> */
.L_x_117:
[----:B------:R-:W-:Y:S05]  /*3e40*/  BSYNC B1 ;  /* 0x0000000000017941 */ /* 0x000fea0003800000 */
.L_x_116:
        /* <DEDUP_REMOVED lines=9> */
.L_x_119:
[----:B------:R-:W-:Y:S05]  /*3ee0*/  BSYNC B1 ;  /* 0x0000000000017941 */ /* 0x000fea0003800000 */
.L_x_118:
        /* <DEDUP_REMOVED lines=9> */
.L_x_121:
[----:B------:R-:W-:Y:S05]  /*3f80*/  BSYNC B1 ;  /* 0x0000000000017941 */ /* 0x000fea0003800000 */
.L_x_120:
        /* <DEDUP_REMOVED lines=10> */
.L_x_123:
[----:B------:R-:W-:Y:S05]  /*4030*/  BSYNC B1 ;  /* 0x0000000000017941 */ /* 0x000fea0003800000 */
.L_x_122:
        /* <DEDUP_REMOVED lines=10> */
.L_x_125:
[----:B------:R-:W-:Y:S05]  /*40e0*/  BSYNC B1 ;  /* 0x0000000000017941 */ /* 0x000fea0003800000 */
.L_x_124:
        /* <DEDUP_REMOVED lines=9> */
.L_x_127:
[----:B------:R-:W-:Y:S05]  /*4180*/  BSYNC B1 ;  /* 0x0000000000017941 */ /* 0x000fea0003800000 */
.L_x_126:
        /* <DEDUP_REMOVED lines=9> */
.L_x_129:
[----:B------:R-:W-:Y:S05]  /*4220*/  BSYNC B1 ;  /* 0x0000000000017941 */ /* 0x000fea0003800000 */
.L_x_128:
        /* <DEDUP_REMOVED lines=10> */
.L_x_131:
[----:B------:R-:W-:Y:S05]  /*42d0*/  BSYNC B1 ;  /* 0x0000000000017941 */ /* 0x000fea0003800000 */
.L_x_130:
        /* <DEDUP_REMOVED lines=10> */
.L_x_133:
[----:B------:R-:W-:Y:S05]  /*4380*/  BSYNC B1 ;  /* 0x0000000000017941 */ /* 0x000fea0003800000 */
.L_x_132:
        /* <DEDUP_REMOVED lines=9> */
.L_x_135:
[----:B------:R-:W-:Y:S05]  /*4420*/  BSYNC B1 ;  /* 0x0000000000017941 */ /* 0x000fea0003800000 */
.L_x_134:
        /* <DEDUP_REMOVED lines=9> */
.L_x_137:
[----:B------:R-:W-:Y:S05]  /*44c0*/  BSYNC B1 ;  /* 0x0000000000017941 */ /* 0x000fea0003800000 */
.L_x_136:
        /* <DEDUP_REMOVED lines=10> */
.L_x_139:
[----:B------:R-:W-:Y:S05]  /*4570*/  BSYNC B1 ;  /* 0x0000000000017941 */ /* 0x000fea0003800000 */
.L_x_138:
        /* <DEDUP_REMOVED lines=10> */
.L_x_141:
[----:B------:R-:W-:Y:S05]  /*4620*/  BSYNC B1 ;  /* 0x0000000000017941 */ /* 0x000fea0003800000 */
.L_x_140:
        /* <DEDUP_REMOVED lines=9> */
.L_x_143:
[----:B------:R-:W-:Y:S05]  /*46c0*/  BSYNC B1 ;  /* 0x0000000000017941 */ /* 0x000fea0003800000 */
.L_x_142:
        /* <DEDUP_REMOVED lines=9> */
.L_x_145:
[----:B------:R-:W-:Y:S05]  /*4760*/  BSYNC B1 ;  /* 0x0000000000017941 */ /* 0x000fea0003800000 */
.L_x_144:
        /* <DEDUP_REMOVED lines=10> */
.L_x_147:
[----:B------:R-:W-:Y:S05]  /*4810*/  BSYNC B1 ;  /* 0x0000000000017941 */ /* 0x000fea0003800000 */
.L_x_146:
[----:B-----5:R-:W-:Y:S01]  /*4820*/  HADD2.F32 R5, -RZ, R24.H0_H0 ;  /* 0x20000018ff057230 */ /* 0x020fe20000004100 */
[----:B------:R-:W-:Y:S01]  /*4830*/  ISETP.GT.AND P0, PT, R4, 0x79, PT ;  /* 0x000000790400780c */ /* 0x000fe20003f04270 */
[----:B------:R-:W-:Y:S01]  /*4840*/  @P2 IMAD.MOV.U32 R4, RZ, RZ, R10 ;  /* 0x000000ffff042224 */ /* 0x000fe200078e000a */
[----:B------:R-:W-:Y:S02]  /*4850*/  BSSY B1, `(.L_x_148) ;  /* 0x000000a000017945 */ /* 0x000fe40003800000 */
[----:B------:R-:W-:Y:S01]  /*4860*/  FMUL R5, R5, R88 ;  /* 0x0000005805057220 */ /* 0x000fe20000400000 */
[----:B------:R-:W-:-:S03]  /*4870*/  ISETP.GT.AND P3, PT, R3, RZ, P0 ;  /* 0x000000ff0300720c */ /* 0x000fc60000764270 */
[----:B------:R-:W-:-:S05]  /*4880*/  FFMA R5, R84, R19, R5 ;  /* 0x0000001354057223 */ /* 0x000fca0000000005 */
[----:B------:R-:W-:-:S04]  /*4890*/  F2FP.F16.F32.PACK_AB R5, RZ, R5 ;  /* 0x00000005ff05723e */ /* 0x000fc800000000ff */
[----:B0-----:R-:W-:Y:S01]  /*48a0*/  PRMT R14, R5, 0x7610, R14 ;  /* 0x00007610050e7816 */ /* 0x001fe2000000000e */
[----:B------:R-:W-:-:S05]  /*48b0*/  @P2 IMAD.MOV.U32 R5, RZ, RZ, R11 ;  /* 0x000000ffff052224 */ /* 0x000fca00078e000b */
[----:B------:R0:W-:Y:S01]  /*48c0*/  @P2 STG.E.U16 desc[UR38][R4.64+0xf0], R14 ;  /* 0x0000f00e04002986 */ /* 0x0001e2000c101526 */
[----:B------:R-:W-:Y:S05]  /*48d0*/  @!P3 BRA `(.L_x_149) ;  /* 0x000000000004b947 */ /* 0x000fea0003800000 */
[----:B------:R0:W5:Y:S02]  /*48e0*/  LDG.E.LTC128B.U16 R24, desc[UR38][R6.64+0xf2] ;  /* 0x0000f22606187981 */ /* 0x000164000c1e1520 */
.L_x_149:
[----:B------:R-:W-:Y:S05]  /*48f0*/  BSYNC B1 ;  /* 0x0000000000017941 */ /* 0x000fea0003800000 */
.L_x_148:
        /* <DEDUP_REMOVED lines=9> */
.L_x_151:
[----:B------:R-:W-:Y:S05]  /*4990*/  BSYNC B1 ;  /* 0x0000000000017941 */ /* 0x000fea0003800000 */
.L_x_150:
[----:B-----5:R-:W-:Y:S01]  /*49a0*/  HADD2.F32 R5, -RZ, R24.H0_H0 ;  /* 0x20000018ff057230 */ /* 0x020fe20000004100 */
[----:B------:R-:W-:Y:S01]  /*49b0*/  ISETP.GT.AND P0, PT, R3, 0x8, P0 ;  /* 0x000000080300780c */ /* 0x000fe20000704270 */
[----:B0-----:R-:W-:Y:S01]  /*49c0*/  @P1 IMAD.MOV.U32 R4, RZ, RZ, R12 ;  /* 0x000000ffff041224 */ /* 0x001fe200078e000c */
[----:B------:R-:W-:Y:S02]  /*49d0*/  BSSY B1, `(.L_x_152) ;  /* 0x0000009000017945 */ /* 0x000fe40003800000 */
[----:B------:R-:W-:-:S04]  /*49e0*/  FMUL R5, R5, R88 ;  /* 0x0000005805057220 */ /* 0x000fc80000400000 */
[----:B------:R-:W-:-:S05]  /*49f0*/  FFMA R5, R86, R19, R5 ;  /* 0x0000001356057223 */ /* 0x000fca0000000005 */
[----:B------:R-:W-:-:S04]  /*4a00*/  F2FP.F16.F32.PACK_AB R5, RZ, R5 ;  /* 0x00000005ff05723e */ /* 0x000fc800000000ff */
[----:B-1-3--:R-:W-:Y:S01]  /*4a10*/  PRMT R6, R5, 0x7610, R6 ;  /* 0x0000761005067816 */ /* 0x00afe20000000006 */
[----:B------:R-:W-:-:S05]  /*4a20*/  @P1 IMAD.MOV.U32 R5, RZ, RZ, R13 ;  /* 0x000000ffff051224 */ /* 0x000fca00078e000d */
[----:B------:R0:W-:Y:S01]  /*4a30*/  @P1 STG.E.U16 desc[UR38][R4.64+0xf0], R6 ;  /* 0x0000f00604001986 */ /* 0x0001e2000c101526 */
[----:B------:R-:W-:Y:S05]  /*4a40*/  @!P0 BRA `(.L_x_153) ;  /* 0x0000000000048947 */ /* 0x000fea0003800000 */
[----:B------:R1:W5:Y:S02]  /*4a50*/  LDG.E.LTC128B.U16 R24, desc[UR38][R8.64+0xf2] ;  /* 0x0000f22608187981 */ /* 0x000364000c1e1520 */
.L_x_153:
[----:B------:R-:W-:Y:S05]  /*4a60*/  BSYNC B1 ;  /* 0x0000000000017941 */ /* 0x000fea0003800000 */
.L_x_152:
[----:B------:R-:W-:Y:S05]  /*4a70*/  @!P0 BRA `(.L_x_154) ;  /* 0x0000001000e88947 */ /* 0x000fea0003800000 */
[----:B-----5:R-:W-:-:S05]  /*4a80*/  HADD2.F32 R3, -RZ, R24.H0_H0 ;  /* 0x20000018ff037230 */ /* 0x020fca0000004100 */
[----:B0-----:R-:W-:-:S04]  /*4a90*/  FMUL R4, R3, R88 ;  /* 0x0000005803047220 */ /* 0x001fc80000400000 */
[----:B------:R-:W-:-:S05]  /*4aa0*/  FFMA R4, R87, R19, R4 ;  /* 0x0000001357047223 */ /* 0x000fca0000000004 */
[----:B------:R-:W-:-:S05]  /*4ab0*/  F2FP.F16.F32.PACK_AB R4, RZ, R4 ;  /* 0x00000004ff04723e */ /* 0x000fca00000000ff */
[----:B------:R3:W-:Y:S01]  /*4ac0*/  STG.E.U16 desc[UR38][R12.64+0xf2], R4 ;  /* 0x0000f2040c007986 */ /* 0x0007e2000c101526 */
[----:B------:R-:W-:Y:S05]  /*4ad0*/  BRA `(.L_x_154) ;  /* 0x0000001000d07947 */ /* 0x000fea0003800000 */
.L_x_29:
[----:B------:R-:W-:Y:S01]  /*4ae0*/  ISETP.GT.AND P3, PT, R4, 0x1, PT ;  /* 0x000000010400780c */ /* 0x000fe20003f64270 */
[----:B------:R-:W-:Y:S01]  /*4af0*/  ULDC.64 UR4, c[0x0][0x5c0] ;  /* 0x0001700000047ab9 */ /* 0x000fe20000000a00 */
[-C--:B------:R-:W-:Y:S01]  /*4b00*/  FMUL R24, R24, R19.reuse ;  /* 0x0000001318187220 */ /* 0x080fe20000400000 */
[----:B------:R-:W-:Y:S01]  /*4b10*/  LEA R6, P4, R102, UR4, 0x1 ;  /* 0x0000000466067c11 */ /* 0x000fe2000f8808ff */
[-C--:B------:R-:W-:Y:S01]  /*4b20*/  FMUL R25, R25, R19.reuse ;  /* 0x0000001319197220 */ /* 0x080fe20000400000 */
[----:B------:R-:W-:Y:S01]  /*4b30*/  ISETP.GT.AND P0, PT, R3, RZ, P3 ;  /* 0x000000ff0300720c */ /* 0x000fe20001f04270 */
[-C--:B------:R-:W-:Y:S01]  /*4b40*/  FMUL R26, R26, R19.reuse ;  /* 0x000000131a1a7220 */ /* 0x080fe20000400000 */
[----:B------:R-:W-:Y:S01]  /*4b50*/  F2FP.F16.F32.PACK_AB R24, RZ, R24 ;  /* 0x00000018ff18723e */ /* 0x000fe200000000ff */
[-C--:B------:R-:W-:Y:S01]  /*4b60*/  FMUL R27, R27, R19.reuse ;  /* 0x000000131b1b7220 */ /* 0x080fe20000400000 */
[----:B------:R-:W-:Y:S01]  /*4b70*/  LEA.HI.X R7, R102, UR5, R113, 0x1, P4 ;  /* 0x0000000566077c11 */ /* 0x000fe2000a0f0c71 */
[----:B------:R-:W-:Y:S01]  /*4b80*/  FMUL R28, R28, R19 ;  /* 0x000000131c1c7220 */ /* 0x000fe20000400000 */
[----:B------:R-:W-:Y:S01]  /*4b90*/  F2FP.F16.F32.PACK_AB R25, RZ, R25 ;  /* 0x00000019ff19723e */ /* 0x000fe200000000ff */
[-C--:B------:R-:W-:Y:S01]  /*4ba0*/  FMUL R29, R29, R19.reuse ;  /* 0x000000131d1d7220 */ /* 0x080fe20000400000 */
[----:B------:R-:W-:Y:S01]  /*4bb0*/  ISETP.GT.AND P2, PT, R3, 0x8, P2 ;  /* 0x000000080300780c */ /* 0x000fe20001744270 */
[----:B------:R-:W-:Y:S01]  /*4bc0*/  @P1 STG.E.U16 desc[UR38][R6.64], R24 ;  /* 0x0000001806001986 */ /* 0x000fe2000c101526 */
[----:B------:R-:W-:Y:S01]  /*4bd0*/  ISETP.GT.AND P1, PT, R4, 0x8, PT ;  /* 0x000000080400780c */ /* 0x000fe20003f24270 */
[-C--:B------:R-:W-:Y:S01]  /*4be0*/  FMUL R30, R30, R19.reuse ;  /* 0x000000131e1e7220 */ /* 0x080fe20000400000 */
[C---:B------:R-:W-:Y:S01]  /*4bf0*/  SHF.L.U64.HI R5, R92.reuse, 0x1, R91 ;  /* 0x000000015c057819 */ /* 0x040fe2000001025b */
[----:B------:R-:W-:Y:S01]  /*4c00*/  @P0 STG.E.U16 desc[UR38][R6.64+0x2], R25 ;  /* 0x0000021906000986 */ /* 0x000fe2000c101526 */
[----:B------:R-:W-:Y:S01]  /*4c10*/  LEA R8, P5, R92, R6, 0x1 ;  /* 0x000000065c087211 */ /* 0x000fe200078a08ff */
[-C--:B------:R-:W-:Y:S01]  /*4c20*/  FMUL R31, R31, R19.reuse ;  /* 0x000000131f1f7220 */ /* 0x080fe20000400000 */
[----:B------:R-:W-:Y:S01]  /*4c30*/  ISETP.GT.AND P3, PT, R3, 0x8, P3 ;  /* 0x000000080300780c */ /* 0x000fe20001f64270 */
[-C--:B------:R-:W-:Y:S01]  /*4c40*/  FMUL R32, R32, R19.reuse ;  /* 0x0000001320207220 */ /* 0x080fe20000400000 */
[----:B------:R-:W-:Y:S01]  /*4c50*/  ISETP.GT.AND P0, PT, R4, 0x9, PT ;  /* 0x000000090400780c */ /* 0x000fe20003f04270 */
[----:B------:R-:W-:Y:S01]  /*4c60*/  IMAD.X R9, R5, 0x1, R7, P5 ;  /* 0x0000000105097824 */ /* 0x000fe200028e0607 */
[----:B------:R-:W-:Y:S01]  /*4c70*/  ISETP.GT.AND P4, PT, R3, RZ, P1 ;  /* 0x000000ff0300720c */ /* 0x000fe20000f84270 */
[-C--:B------:R-:W-:Y:S01]  /*4c80*/  FMUL R33, R33, R19.reuse ;  /* 0x0000001321217220 */ /* 0x080fe20000400000 */
[----:B------:R-:W-:Y:S01]  /*4c90*/  F2FP.F16.F32.PACK_AB R26, RZ, R26 ;  /* 0x0000001aff1a723e */ /* 0x000fe200000000ff */
[-C--:B------:R-:W-:Y:S01]  /*4ca0*/  FMUL R34, R34, R19.reuse ;  /* 0x0000001322227220 */ /* 0x080fe20000400000 */
[----:B------:R-:W-:Y:S01]  /*4cb0*/  ISETP.GT.AND P5, PT, R3, RZ, P0 ;  /* 0x000000ff0300720c */ /* 0x000fe200007a4270 */
[----:B------:R-:W-:Y:S01]  /*4cc0*/  FMUL R35, R35, R19 ;  /* 0x0000001323237220 */ /* 0x000fe20000400000 */
[----:B------:R-:W-:Y:S01]  /*4cd0*/  F2FP.F16.F32.PACK_AB R27, RZ, R27 ;  /* 0x0000001bff1b723e */ /* 0x000fe200000000ff */
[----:B------:R-:W-:Y:S01]  /*4ce0*/  @P2 STG.E.U16 desc[UR38][R8.64], R26 ;  /* 0x0000001a08002986 */ /* 0x000fe2000c101526 */
[----:B------:R-:W-:Y:S01]  /*4cf0*/  F2FP.F16.F32.PACK_AB R28, RZ, R28 ;  /* 0x0000001cff1c723e */ /* 0x000fe200000000ff */
[-C--:B------:R-:W-:Y:S01]  /*4d00*/  FMUL R36, R36, R19.reuse ;  /* 0x0000001324247220 */ /* 0x080fe20000400000 */
[----:B------:R-:W-:Y:S01]  /*4d10*/  ISETP.GT.AND P2, PT, R3, 0x8, P1 ;  /* 0x000000080300780c */ /* 0x000fe20000f44270 */
[----:B------:R-:W-:Y:S01]  /*4d20*/  @P3 STG.E.U16 desc[UR38][R8.64+0x2], R27 ;  /* 0x0000021b08003986 */ /* 0x000fe2000c101526 */
[----:B------:R-:W-:Y:S01]  /*4d30*/  ISETP.GT.AND P1, PT, R4, 0x10, PT ;  /* 0x000000100400780c */ /* 0x000fe20003f24270 */
[----:B------:R-:W-:Y:S01]  /*4d40*/  FMUL R37, R37, R19 ;  /* 0x0000001325257220 */ /* 0x000fe20000400000 */
[----:B------:R-:W-:Y:S01]  /*4d50*/  F2FP.F16.F32.PACK_AB R29, RZ, R29 ;  /* 0x0000001dff1d723e */ /* 0x000fe200000000ff */
[----:B------:R-:W-:Y:S01]  /*4d60*/  @P4 STG.E.U16 desc[UR38][R6.64+0x10], R28 ;  /* 0x0000101c06004986 */ /* 0x000fe2000c101526 */
[C---:B------:R-:W-:Y:S01]  /*4d70*/  ISETP.GT.AND P3, PT, R3.reuse, 0x8, P0 ;  /* 0x000000080300780c */ /* 0x040fe20000764270 */
[-C--:B------:R-:W-:Y:S01]  /*4d80*/  FMUL R38, R38, R19.reuse ;  /* 0x0000001326267220 */ /* 0x080fe20000400000 */
[----:B------:R-:W-:Y:S01]  /*4d90*/  ISETP.GT.AND P0, PT, R4, 0x11, PT ;  /* 0x000000110400780c */ /* 0x000fe20003f04270 */
[----:B------:R-:W-:Y:S01]  /*4da0*/  @P5 STG.E.U16 desc[UR38][R6.64+0x12], R29 ;  /* 0x0000121d06005986 */ /* 0x000fe2000c101526 */
        /* <DEDUP_REMOVED lines=161> */
[----:B------:R-:W-:Y:S01]  /*57c0*/  FMUL R87, R87, R19 ;  /* 0x0000001357577220 */ /* 0x000fe20000400000 */
[----:B------:R-:W-:-:S02]  /*57d0*/  F2FP.F16.F32.PACK_AB R62, RZ, R62 ;  /* 0x0000003eff3e723e */ /* 0x000fc400000000ff */
[C---:B------:R-:W-:Y:S02]  /*57e0*/  ISETP.GT.AND P5, PT, R3.reuse, RZ, P0 ;  /* 0x000000ff0300720c */ /* 0x040fe400007a4270 */
[----:B------:R-:W-:Y:S01]  /*57f0*/  F2FP.F16.F32.PACK_AB R63, RZ, R63 ;  /* 0x0000003fff3f723e */ /* 0x000fe200000000ff */
[----:B------:R-:W-:Y:S01]  /*5800*/  @P2 STG.E.U16 desc[UR38][R8.64+0x90], R62 ;  /* 0x0000903e08002986 */ /* 0x000fe2000c101526 */
[----:B------:R-:W-:Y:S02]  /*5810*/  F2FP.F16.F32.PACK_AB R64, RZ, R64 ;  /* 0x00000040ff40723e */ /* 0x000fe400000000ff */
[C---:B------:R-:W-:Y:S01]  /*5820*/  ISETP.GT.AND P2, PT, R3.reuse, 0x8, P1 ;  /* 0x000000080300780c */ /* 0x040fe20000f44270 */
[----:B------:R-:W-:Y:S01]  /*5830*/  @P3 STG.E.U16 desc[UR38][R8.64+0x92], R63 ;  /* 0x0000923f08003986 */ /* 0x000fe2000c101526 */
[----:B------:R-:W-:Y:S02]  /*5840*/  ISETP.GT.AND P1, PT, R4, 0x58, PT ;  /* 0x000000580400780c */ /* 0x000fe40003f24270 */
[----:B------:R-:W-:Y:S01]  /*5850*/  F2FP.F16.F32.PACK_AB R65, RZ, R65 ;  /* 0x00000041ff41723e */ /* 0x000fe200000000ff */
[----:B------:R-:W-:Y:S01]  /*5860*/  @P4 STG.E.U16 desc[UR38][R6.64+0xa0], R64 ;  /* 0x0000a04006004986 */ /* 0x000fe2000c101526 */
[----:B------:R-:W-:-:S02]  /*5870*/  ISETP.GT.AND P3, PT, R3, 0x8, P0 ;  /* 0x000000080300780c */ /* 0x000fc40000764270 */
[----:B------:R-:W-:Y:S01]  /*5880*/  ISETP.GT.AND P0, PT, R4, 0x59, PT ;  /* 0x000000590400780c */ /* 0x000fe20003f04270 */
[----:B------:R-:W-:Y:S01]  /*5890*/  @P5 STG.E.U16 desc[UR38][R6.64+0xa2], R65 ;  /* 0x0000a24106005986 */ /* 0x000fe2000c101526 */
[C---:B------:R-:W-:Y:S02]  /*58a0*/  ISETP.GT.AND P4, PT, R3.reuse, RZ, P1 ;  /* 0x000000ff0300720c */ /* 0x040fe40000f84270 */
[----:B------:R-:W-:Y:S02]  /*58b0*/  F2FP.F16.F32.PACK_AB R66, RZ, R66 ;  /* 0x00000042ff42723e */ /* 0x000fe400000000ff */
[----:B------:R-:W-:Y:S02]  /*58c0*/  ISETP.GT.AND P5, PT, R3, RZ, P0 ;  /* 0x000000ff0300720c */ /* 0x000fe400007a4270 */
[----:B------:R-:W-:Y:S01]  /*58d0*/  F2FP.F16.F32.PACK_AB R67, RZ, R67 ;  /* 0x00000043ff43723e */ /* 0x000fe200000000ff */
[----:B------:R-:W-:Y:S01]  /*58e0*/  @P2 STG.E.U16 desc[UR38][R8.64+0xa0], R66 ;  /* 0x0000a04208002986 */ /* 0x000fe2000c101526 */
[----:B------:R-:W-:-:S02]  /*58f0*/  F2FP.F16.F32.PACK_AB R68, RZ, R68 ;  /* 0x00000044ff44723e */ /* 0x000fc400000000ff */
[C---:B------:R-:W-:Y:S01]  /*5900*/  ISETP.GT.AND P2, PT, R3.reuse, 0x8, P1 ;  /* 0x000000080300780c */ /* 0x040fe20000f44270 */
[----:B------:R-:W-:Y:S01]  /*5910*/  @P3 STG.E.U16 desc[UR38][R8.64+0xa2], R67 ;  /* 0x0000a24308003986 */ /* 0x000fe2000c101526 */
[C---:B------:R-:W-:Y:S02]  /*5920*/  ISETP.GT.AND P1, PT, R4.reuse, 0x60, PT ;  /* 0x000000600400780c */ /* 0x040fe40003f24270 */
[----:B------:R-:W-:Y:S01]  /*5930*/  F2FP.F16.F32.PACK_AB R69, RZ, R69 ;  /* 0x00000045ff45723e */ /* 0x000fe200000000ff */
[----:B------:R-:W-:Y:S01]  /*5940*/  @P4 STG.E.U16 desc[UR38][R6.64+0xb0], R68 ;  /* 0x0000b04406004986 */ /* 0x000fe2000c101526 */
[C---:B------:R-:W-:Y:S02]  /*5950*/  ISETP.GT.AND P3, PT, R3.reuse, 0x8, P0 ;  /* 0x000000080300780c */ /* 0x040fe40000764270 */
[----:B------:R-:W-:Y:S01]  /*5960*/  ISETP.GT.AND P0, PT, R4, 0x61, PT ;  /* 0x000000610400780c */ /* 0x000fe20003f04270 */
[----:B------:R-:W-:Y:S01]  /*5970*/  @P5 STG.E.U16 desc[UR38][R6.64+0xb2], R69 ;  /* 0x0000b24506005986 */ /* 0x000fe2000c101526 */
[----:B------:R-:W-:-:S02]  /*5980*/  ISETP.GT.AND P4, PT, R3, RZ, P1 ;  /* 0x000000ff0300720c */ /* 0x000fc40000f84270 */
[C---:B------:R-:W-:Y:S02]  /*5990*/  ISETP.GT.AND P5, PT, R3.reuse, RZ, P0 ;  /* 0x000000ff0300720c */ /* 0x040fe400007a4270 */
[----:B------:R-:W-:Y:S02]  /*59a0*/  F2FP.F16.F32.PACK_AB R70, RZ, R70 ;  /* 0x00000046ff46723e */ /* 0x000fe400000000ff */
[----:B------:R-:W-:Y:S02]  /*59b0*/  F2FP.F16.F32.PACK_AB R71, RZ, R71 ;  /* 0x00000047ff47723e */ /* 0x000fe400000000ff */
[----:B------:R-:W-:Y:S01]  /*59c0*/  F2FP.F16.F32.PACK_AB R72, RZ, R72 ;  /* 0x00000048ff48723e */ /* 0x000fe200000000ff */
[----:B------:R-:W-:Y:S01]  /*59d0*/  @P2 STG.E.U16 desc[UR38][R8.64+0xb0], R70 ;  /* 0x0000b04608002986 */ /* 0x000fe2000c101526 */
[----:B------:R-:W-:Y:S02]  /*59e0*/  F2FP.F16.F32.PACK_AB R73, RZ, R73 ;  /* 0x00000049ff49723e */ /* 0x000fe400000000ff */
[C---:B------:R-:W-:Y:S01]  /*59f0*/  ISETP.GT.AND P1, PT, R3.reuse, 0x8, P1 ;  /* 0x000000080300780c */ /* 0x040fe20000f24270 */
[----:B------:R-:W-:Y:S01]  /*5a00*/  @P3 STG.E.U16 desc[UR38][R8.64+0xb2], R71 ;  /* 0x0000b24708003986 */ /* 0x000fe2000c101526 */
[----:B------:R-:W-:-:S02]  /*5a10*/  ISETP.GT.AND P2, PT, R3, 0x8, P0 ;  /* 0x000000080300780c */ /* 0x000fc40000744270 */
[C---:B------:R-:W-:Y:S01]  /*5a20*/  ISETP.GT.AND P0, PT, R4.reuse, 0x69, PT ;  /* 0x000000690400780c */ /* 0x040fe20003f04270 */
[----:B------:R-:W-:Y:S01]  /*5a30*/  @P4 STG.E.U16 desc[UR38][R6.64+0xc0], R72 ;  /* 0x0000c04806004986 */ /* 0x000fe2000c101526 */
[----:B------:R-:W-:Y:S02]  /*5a40*/  ISETP.GT.AND P4, PT, R4, 0x68, PT ;  /* 0x000000680400780c */ /* 0x000fe40003f84270 */
[----:B------:R-:W-:Y:S01]  /*5a50*/  F2FP.F16.F32.PACK_AB R74, RZ, R74 ;  /* 0x0000004aff4a723e */ /* 0x000fe200000000ff */
[----:B------:R-:W-:Y:S01]  /*5a60*/  @P5 STG.E.U16 desc[UR38][R6.64+0xc2], R73 ;  /* 0x0000c24906005986 */ /* 0x000fe2000c101526 */
[C---:B------:R-:W-:Y:S02]  /*5a70*/  ISETP.GT.AND P5, PT, R3.reuse, RZ, P4 ;  /* 0x000000ff0300720c */ /* 0x040fe400027a4270 */
[----:B------:R-:W-:Y:S01]  /*5a80*/  ISETP.GT.AND P3, PT, R3, RZ, P0 ;  /* 0x000000ff0300720c */ /* 0x000fe20000764270 */
[----:B------:R-:W-:Y:S01]  /*5a90*/  @P1 STG.E.U16 desc[UR38][R8.64+0xc0], R74 ;  /* 0x0000c04a08001986 */ /* 0x000fe2000c101526 */
[----:B------:R-:W-:-:S02]  /*5aa0*/  F2FP.F16.F32.PACK_AB R75, RZ, R75 ;  /* 0x0000004bff4b723e */ /* 0x000fc400000000ff */
[----:B------:R-:W-:Y:S02]  /*5ab0*/  F2FP.F16.F32.PACK_AB R76, RZ, R76 ;  /* 0x0000004cff4c723e */ /* 0x000fe400000000ff */
[C---:B------:R-:W-:Y:S01]  /*5ac0*/  ISETP.GT.AND P4, PT, R3.reuse, 0x8, P4 ;  /* 0x000000080300780c */ /* 0x040fe20002784270 */
[----:B------:R-:W-:Y:S01]  /*5ad0*/  @P2 STG.E.U16 desc[UR38][R8.64+0xc2], R75 ;  /* 0x0000c24b08002986 */ /* 0x000fe2000c101526 */
[----:B------:R-:W-:Y:S02]  /*5ae0*/  F2FP.F16.F32.PACK_AB R77, RZ, R77 ;  /* 0x0000004dff4d723e */ /* 0x000fe400000000ff */
[C---:B------:R-:W-:Y:S01]  /*5af0*/  ISETP.GT.AND P2, PT, R4.reuse, 0x71, PT ;  /* 0x000000710400780c */ /* 0x040fe20003f44270 */
[----:B------:R-:W-:Y:S01]  /*5b00*/  @P5 STG.E.U16 desc[UR38][R6.64+0xd0], R76 ;  /* 0x0000d04c06005986 */ /* 0x000fe2000c101526 */
[----:B------:R-:W-:Y:S02]  /*5b10*/  ISETP.GT.AND P5, PT, R3, 0x8, P0 ;  /* 0x000000080300780c */ /* 0x000fe400007a4270 */
[C---:B------:R-:W-:Y:S01]  /*5b20*/  ISETP.GT.AND P1, PT, R4.reuse, 0x78, PT ;  /* 0x000000780400780c */ /* 0x040fe20003f24270 */
[----:B------:R-:W-:Y:S01]  /*5b30*/  @P3 STG.E.U16 desc[UR38][R6.64+0xd2], R77 ;  /* 0x0000d24d06003986 */ /* 0x000fe2000c101526 */
[----:B------:R-:W-:-:S02]  /*5b40*/  ISETP.GT.AND P3, PT, R4, 0x70, PT ;  /* 0x000000700400780c */ /* 0x000fc40003f64270 */
[----:B------:R-:W-:Y:S01]  /*5b50*/  ISETP.GT.AND P0, PT, R4, 0x79, PT ;  /* 0x000000790400780c */ /* 0x000fe20003f04270 */
[----:B------:R-:W-:Y:S01]  /*5b60*/  @P4 IMAD.MOV.U32 R4, RZ, RZ, R8 ;  /* 0x000000ffff044224 */ /* 0x000fe200078e0008 */
[----:B------:R-:W-:Y:S01]  /*5b70*/  F2FP.F16.F32.PACK_AB R78, RZ, R78 ;  /* 0x0000004eff4e723e */ /* 0x000fe200000000ff */
[----:B------:R-:W-:Y:S01]  /*5b80*/  @P4 IMAD.MOV.U32 R5, RZ, RZ, R9 ;  /* 0x000000ffff054224 */ /* 0x000fe200078e0009 */
[----:B------:R-:W-:Y:S02]  /*5b90*/  F2FP.F16.F32.PACK_AB R79, RZ, R79 ;  /* 0x0000004fff4f723e */ /* 0x000fe400000000ff */
[----:B------:R-:W-:Y:S02]  /*5ba0*/  F2FP.F16.F32.PACK_AB R80, RZ, R80 ;  /* 0x00000050ff50723e */ /* 0x000fe400000000ff */
[----:B------:R0:W-:Y:S01]  /*5bb0*/  @P4 STG.E.U16 desc[UR38][R4.64+0xd0], R78 ;  /* 0x0000d04e04004986 */ /* 0x0001e2000c101526 */
[----:B------:R-:W-:Y:S02]  /*5bc0*/  ISETP.GT.AND P4, PT, R3, RZ, P2 ;  /* 0x000000ff0300720c */ /* 0x000fe40001784270 */
[----:B------:R-:W-:-:S02]  /*5bd0*/  F2FP.F16.F32.PACK_AB R81, RZ, R81 ;  /* 0x00000051ff51723e */ /* 0x000fc400000000ff */
[----:B------:R-:W-:Y:S02]  /*5be0*/  ISETP.GT.AND P2, PT, R3, 0x8, P2 ;  /* 0x000000080300780c */ /* 0x000fe40001744270 */
[----:B------:R-:W-:Y:S02]  /*5bf0*/  F2FP.F16.F32.PACK_AB R82, RZ, R82 ;  /* 0x00000052ff52723e */ /* 0x000fe400000000ff */
[----:B------:R-:W-:Y:S02]  /*5c00*/  F2FP.F16.F32.PACK_AB R83, RZ, R83 ;  /* 0x00000053ff53723e */ /* 0x000fe400000000ff */
[----:B------:R-:W-:Y:S01]  /*5c10*/  F2FP.F16.F32.PACK_AB R84, RZ, R84 ;  /* 0x00000054ff54723e */ /* 0x000fe200000000ff */
[----:B0-----:R-:W-:Y:S01]  /*5c20*/  @P5 IMAD.MOV.U32 R4, RZ, RZ, R8 ;  /* 0x000000ffff045224 */ /* 0x001fe200078e0008 */
[----:B------:R-:W-:Y:S01]  /*5c30*/  F2FP.F16.F32.PACK_AB R85, RZ, R85 ;  /* 0x00000055ff55723e */ /* 0x000fe200000000ff */
[----:B------:R-:W-:Y:S01]  /*5c40*/  @P5 IMAD.MOV.U32 R5, RZ, RZ, R9 ;  /* 0x000000ffff055224 */ /* 0x000fe200078e0009 */
[----:B------:R-:W-:-:S02]  /*5c50*/  F2FP.F16.F32.PACK_AB R86, RZ, R86 ;  /* 0x00000056ff56723e */ /* 0x000fc400000000ff */
[----:B------:R-:W-:Y:S02]  /*5c60*/  F2FP.F16.F32.PACK_AB R87, RZ, R87 ;  /* 0x00000057ff57723e */ /* 0x000fe400000000ff */
[----:B------:R0:W-:Y:S01]  /*5c70*/  @P5 STG.E.U16 desc[UR38][R4.64+0xd2], R79 ;  /* 0x0000d24f04005986 */ /* 0x0001e2000c101526 */
[C---:B------:R-:W-:Y:S02]  /*5c80*/  ISETP.GT.AND P5, PT, R3.reuse, RZ, P3 ;  /* 0x000000ff0300720c */ /* 0x040fe40001fa4270 */
[----:B------:R-:W-:-:S11]  /*5c90*/  ISETP.GT.AND P3, PT, R3, 0x8, P3 ;  /* 0x000000080300780c */ /* 0x000fd60001f64270 */
[----:B0-----:R-:W-:Y:S02]  /*5ca0*/  @P5 IMAD.MOV.U32 R4, RZ, RZ, R6 ;  /* 0x000000ffff045224 */ /* 0x001fe400078e0006 */
[----:B------:R-:W-:-:S05]  /*5cb0*/  @P5 IMAD.MOV.U32 R5, RZ, RZ, R7 ;  /* 0x000000ffff055224 */ /* 0x000fca00078e0007 */
[----:B------:R0:W-:Y:S01]  /*5cc0*/  @P5 STG.E.U16 desc[UR38][R4.64+0xe0], R80 ;  /* 0x0000e05004005986 */ /* 0x0001e2000c101526 */
[C---:B------:R-:W-:Y:S02]  /*5cd0*/  ISETP.GT.AND P5, PT, R3.reuse, RZ, P0 ;  /* 0x000000ff0300720c */ /* 0x040fe400007a4270 */
[----:B------:R-:W-:Y:S01]  /*5ce0*/  ISETP.GT.AND P0, PT, R3, 0x8, P0 ;  /* 0x000000080300780c */ /* 0x000fe20000704270 */
[----:B0-----:R-:W-:Y:S02]  /*5cf0*/  @P4 IMAD.MOV.U32 R4, RZ, RZ, R6 ;  /* 0x000000ffff044224 */ /* 0x001fe400078e0006 */
[----:B------:R-:W-:-:S05]  /*5d00*/  @P4 IMAD.MOV.U32 R5, RZ, RZ, R7 ;  /* 0x000000ffff054224 */ /* 0x000fca00078e0007 */
[----:B------:R0:W-:Y:S01]  /*5d10*/  @P4 STG.E.U16 desc[UR38][R4.64+0xe2], R81 ;  /* 0x0000e25104004986 */ /* 0x0001e2000c101526 */
[C---:B------:R-:W-:Y:S02]  /*5d20*/  ISETP.GT.AND P4, PT, R3.reuse, RZ, P1 ;  /* 0x000000ff0300720c */ /* 0x040fe40000f84270 */
[----:B------:R-:W-:Y:S01]  /*5d30*/  ISETP.GT.AND P1, PT, R3, 0x8, P1 ;  /* 0x000000080300780c */ /* 0x000fe20000f24270 */
[----:B0-----:R-:W-:Y:S02]  /*5d40*/  @P3 IMAD.MOV.U32 R4, RZ, RZ, R8 ;  /* 0x000000ffff043224 */ /* 0x001fe400078e0008 */
[----:B------:R-:W-:-:S05]  /*5d50*/  @P3 IMAD.MOV.U32 R5, RZ, RZ, R9 ;  /* 0x000000ffff053224 */ /* 0x000fca00078e0009 */
[----:B------:R0:W-:Y:S02]  /*5d60*/  @P3 STG.E.U16 desc[UR38][R4.64+0xe0], R82 ;  /* 0x0000e05204003986 */ /* 0x0001e4000c101526 */
[----:B0-----:R-:W-:Y:S02]  /*5d70*/  @P2 IMAD.MOV.U32 R4, RZ, RZ, R8 ;  /* 0x000000ffff042224 */ /* 0x001fe400078e0008 */
[----:B------:R-:W-:-:S05]  /*5d80*/  @P2 IMAD.MOV.U32 R5, RZ, RZ, R9 ;  /* 0x000000ffff052224 */ /* 0x000fca00078e0009 */
[----:B------:R0:W-:Y:S02]  /*5d90*/  @P2 STG.E.U16 desc[UR38][R4.64+0xe2], R83 ;  /* 0x0000e25304002986 */ /* 0x0001e4000c101526 */
[----:B0-----:R-:W-:Y:S02]  /*5da0*/  @P4 IMAD.MOV.U32 R4, RZ, RZ, R6 ;  /* 0x000000ffff044224 */ /* 0x001fe400078e0006 */
[----:B------:R-:W-:-:S05]  /*5db0*/  @P4 IMAD.MOV.U32 R5, RZ, RZ, R7 ;  /* 0x000000ffff054224 */ /* 0x000fca00078e0007 */
[----:B------:R0:W-:Y:S04]  /*5dc0*/  @P4 STG.E.U16 desc[UR38][R4.64+0xf0], R84 ;  /* 0x0000f05404004986 */ /* 0x0001e8000c101526 */
[----:B------:R1:W-:Y:S01]  /*5dd0*/  @P5 STG.E.U16 desc[UR38][R6.64+0xf2], R85 ;  /* 0x0000f25506005986 */ /* 0x0003e2000c101526 */
[----:B0-----:R-:W-:Y:S02]  /*5de0*/  @P1 IMAD.MOV.U32 R4, RZ, RZ, R8 ;  /* 0x000000ffff041224 */ /* 0x001fe400078e0008 */
[----:B------:R-:W-:-:S05]  /*5df0*/  @P1 IMAD.MOV.U32 R5, RZ, RZ, R9 ;  /* 0x000000ffff051224 */ /* 0x000fca00078e0009 */
[----:B------:R1:W-:Y:S04]  /*5e00*/  @P1 STG.E.U16 desc[UR38][R4.64+0xf0], R86 ;  /* 0x0000f05604001986 */ /* 0x0003e8000c101526 */
[----:B------:R1:W-:Y:S02]  /*5e10*/  @P0 STG.E.U16 desc[UR38][R8.64+0xf2], R87 ;  /* 0x0000f25708000986 */ /* 0x0003e4000c101526 */
.L_x_154:
[----:B------:R-:W-:Y:S05]  /*5e20*/  BSYNC B0 ;  /* 0x0000000000007941 */ /* 0x000fea0003800000 */
.L_x_28:
[----:B------:R-:W-:Y:S01]  /*5e30*/  IADD3 R16, P0, R16, UR36, RZ ;  /* 0x0000002410107c10 */ /* 0x000fe2000ff1e0ff */
[----:B------:R-:W-:Y:S01]  /*5e40*/  ULDC.64 UR4, c[0x0][0x650] ;  /* 0x0001940000047ab9 */ /* 0x000fe20000000a00 */
[----:B------:R-:W-:Y:S01]  /*5e50*/  PRMT R3, RZ, 0x7610, R3 ;  /* 0x00007610ff037816 */ /* 0x000fe20000000003 */
[----:B------:R-:W-:Y:S01]  /*5e60*/  IMAD.MOV.U32 R100, RZ, RZ, -0x1 ;  /* 0xffffffffff647424 */ /* 0x000fe200078e00ff */
[----:B------:R-:W-:Y:S01]  /*5e70*/  IADD3.X R17, R17, UR42, RZ, P0, !PT ;  /* 0x0000002a11117c10 */ /* 0x000fe200087fe4ff */
[----:B------:R-:W-:Y:S01]  /*5e80*/  IMAD.MOV.U32 R99, RZ, RZ, -0x1 ;  /* 0xffffffffff637424 */ /* 0x000fe200078e00ff */
[----:B------:R-:W-:-:S04]  /*5e90*/  ISETP.GE.U32.AND P0, PT, R16, UR4, PT ;  /* 0x0000000410007c0c */ /* 0x000fc8000bf06070 */
[----:B------:R-:W-:-:S13]  /*5ea0*/  ISETP.GE.U32.AND.EX P0, PT, R17, UR5, PT, P0 ;  /* 0x0000000511007c0c */ /* 0x000fda000bf06100 */
[----:B------:R-:W-:Y:S05]  /*5eb0*/  @P0 BRA `(.L_x_155) ;  /* 0x00000004004c0947 */ /* 0x000fea0003800000 */
[----:B------:R-:W0:Y:S01]  /*5ec0*/  LDC.64 R10, c[0x0][0x628] ;  /* 0x00018a00ff0a7b82 */ /* 0x000e220000000a00 */
[----:B---3--:R-:W3:Y:S01]  /*5ed0*/  S2R R12, SR_CTAID.X ;  /* 0x00000000000c7919 */ /* 0x008ee20000002500 */
[----:B-12-4-:R-:W-:Y:S02]  /*5ee0*/  IMAD.MOV.U32 R8, RZ, RZ, R16 ;  /* 0x000000ffff087224 */ /* 0x016fe400078e0010 */
[----:B------:R-:W-:Y:S01]  /*5ef0*/  IMAD.MOV.U32 R9, RZ, RZ, R17 ;  /* 0x000000ffff097224 */ /* 0x000fe200078e0011 */
[----:B------:R-:W1:Y:S03]  /*5f00*/  S2R R20, SR_CTAID.Y ;  /* 0x0000000000147919 */ /* 0x000e660000002600 */
[----:B------:R-:W2:Y:S08]  /*5f10*/  LDC R0, c[0x0][0x630] ;  /* 0x00018c00ff007b82 */ /* 0x000eb00000000800 */
[----:B------:R-:W4:Y:S01]  /*5f20*/  LDC.64 R14, c[0x0][0x620] ;  /* 0x00018800ff0e7b82 */ /* 0x000f220000000a00 */
[----:B0-----:R-:W-:-:S04]  /*5f30*/  ISETP.NE.U32.AND P0, PT, R10, RZ, PT ;  /* 0x000000ff0a00720c */ /* 0x001fc80003f05070 */
[----:B------:R-:W-:-:S13]  /*5f40*/  ISETP.NE.AND.EX P0, PT, R11, RZ, PT, P0 ;  /* 0x000000ff0b00720c */ /* 0x000fda0003f05300 */
[----:B-1234-:R-:W-:Y:S05]  /*5f50*/  @!P0 BRA `(.L_x_156) ;  /* 0x0000000000288947 */ /* 0x01efea0003800000 */
        /* <DEDUP_REMOVED lines=10> */
.L_x_156:
[-CC-:B------:R-:W-:Y:S01]  /*6000*/  SHF.R.U64 R99, R8, R0.reuse, R9.reuse ;  /* 0x0000000008637219 */ /* 0x180fe20000001209 */
[----:B------:R-:W0:Y:S01]  /*6010*/  LDC.64 R26, c[0x0][0x640] ;  /* 0x00019000ff1a7b82 */ /* 0x000e220000000a00 */
[----:B------:R-:W-:Y:S01]  /*6020*/  SHF.R.U32.HI R0, RZ, R0, R9 ;  /* 0x00000000ff007219 */ /* 0x000fe20000011609 */
[----:B------:R-:W-:Y:S01]  /*6030*/  ULDC UR4, c[0x0][0x150] ;  /* 0x0000540000047ab9 */ /* 0x000fe20000000800 */
[----:B------:R-:W-:Y:S02]  /*6040*/  IADD3 R3, P0, RZ, -R99, RZ ;  /* 0x80000063ff037210 */ /* 0x000fe40007f1e0ff */
[----:B------:R-:W-:-:S03]  /*6050*/  I2FP.F32.U32 R7, R12 ;  /* 0x0000000c00077245 */ /* 0x000fc60000201000 */
[----:B------:R-:W1:Y:S01]  /*6060*/  LDC R6, c[0x0][0x618] ;  /* 0x00018600ff067b82 */ /* 0x000e620000000800 */
[----:B------:R-:W-:Y:S02]  /*6070*/  IMAD.X R5, RZ, RZ, ~R0, P0 ;  /* 0x000000ffff057224 */ /* 0x000fe400000e0e00 */
[----:B------:R-:W-:Y:S01]  /*6080*/  FMUL R7, R7, UR4 ;  /* 0x0000000407077c20 */ /* 0x000fe20008400000 */
[----:B------:R-:W-:Y:S01]  /*6090*/  ULDC UR4, c[0x0][0x154] ;  /* 0x0000550000047ab9 */ /* 0x000fe20000000800 */
[-C--:B------:R-:W-:Y:S02]  /*60a0*/  IMAD R0, R5, R14.reuse, RZ ;  /* 0x0000000e05007224 */ /* 0x080fe400078e02ff */
[C---:B------:R-:W-:Y:S01]  /*60b0*/  IMAD.WIDE.U32 R4, R3.reuse, R14, R16 ;  /* 0x0000000e03047225 */ /* 0x040fe200078e0010 */
[----:B------:R-:W2:Y:S01]  /*60c0*/  LDC R8, c[0x0][0x608] ;  /* 0x00018200ff087b82 */ /* 0x000ea20000000800 */
[----:B------:R-:W3:Y:S02]  /*60d0*/  F2I.U32.TRUNC.NTZ R7, R7 ;  /* 0x0000000700077305 */ /* 0x000ee4000020f000 */
[----:B------:R-:W-:Y:S01]  /*60e0*/  IMAD R3, R3, R15, R0 ;  /* 0x0000000f03037224 */ /* 0x000fe200078e0200 */
[----:B------:R-:W-:-:S03]  /*60f0*/  I2FP.F32.U32 R0, R20 ;  /* 0x0000001400007245 */ /* 0x000fc60000201000 */
[----:B------:R-:W-:Y:S01]  /*6100*/  IMAD.IADD R3, R5, 0x1, R3 ;  /* 0x0000000105037824 */ /* 0x000fe200078e0203 */
[----:B------:R-:W4:Y:S01]  /*6110*/  LDC R11, c[0x0][0x658] ;  /* 0x00019600ff0b7b82 */ /* 0x000f220000000800 */
[----:B0-----:R-:W-:-:S04]  /*6120*/  ISETP.NE.U32.AND P0, PT, R26, RZ, PT ;  /* 0x000000ff1a00720c */ /* 0x001fc80003f05070 */
[----:B------:R-:W-:-:S03]  /*6130*/  ISETP.NE.AND.EX P0, PT, R27, RZ, PT, P0 ;  /* 0x000000ff1b00720c */ /* 0x000fc60003f05300 */
[----:B------:R-:W0:Y:S01]  /*6140*/  LDC R9, c[0x0][0x144] ;  /* 0x00005100ff097b82 */ /* 0x000e220000000800 */
[-C--:B-1----:R-:W-:Y:S01]  /*6150*/  SHF.R.U64 R10, R4, R6.reuse, R3 ;  /* 0x00000006040a7219 */ /* 0x082fe20000001203 */
[----:B---3--:R-:W-:Y:S01]  /*6160*/  IMAD.MOV R7, RZ, RZ, -R7 ;  /* 0x000000ffff077224 */ /* 0x008fe200078e0a07 */
[----:B------:R-:W-:Y:S01]  /*6170*/  SHF.R.U32.HI R3, RZ, R6, R3 ;  /* 0x00000006ff037219 */ /* 0x000fe20000011603 */
[----:B------:R-:W-:-:S04]  /*6180*/  FMUL R6, R0, UR4 ;  /* 0x0000000400067c20 */ /* 0x000fc80008400000 */
[----:B------:R-:W1:Y:S01]  /*6190*/  LDC R21, c[0x0][0x148] ;  /* 0x00005200ff157b82 */ /* 0x000e620000000800 */
[----:B------:R3:W0:Y:S01]  /*61a0*/  F2I.U32.TRUNC.NTZ R14, R6 ;  /* 0x00000006000e7305 */ /* 0x000622000020f000 */
[-CC-:B--2---:R-:W-:Y:S02]  /*61b0*/  SHF.R.U64 R13, R10, R8.reuse, R3.reuse ;  /* 0x000000080a0d7219 */ /* 0x184fe40000001203 */
[----:B------:R-:W-:-:S04]  /*61c0*/  SHF.R.U32.HI R0, RZ, R8, R3 ;  /* 0x00000008ff007219 */ /* 0x000fc80000011603 */
[----:B-----5:R-:W2:Y:S01]  /*61d0*/  LDC R24, c[0x0][0x648] ;  /* 0x00019200ff187b82 */ /* 0x020ea20000000800 */
[-CC-:B----4-:R-:W-:Y:S02]  /*61e0*/  SHF.R.U64 R15, R13, R11.reuse, R0.reuse ;  /* 0x0000000b0d0f7219 */ /* 0x190fe40000001200 */
[----:B------:R-:W-:-:S03]  /*61f0*/  SHF.R.U32.HI R5, RZ, R11, R0 ;  /* 0x0000000bff057219 */ /* 0x000fc60000011600 */
[----:B------:R-:W-:Y:S02]  /*6200*/  IMAD.MOV.U32 R4, RZ, RZ, R15 ;  /* 0x000000ffff047224 */ /* 0x000fe400078e000f */
[----:B------:R-:W4:Y:S01]  /*6210*/  LDC R28, c[0x0][0x638] ;  /* 0x00018e00ff1c7b82 */ /* 0x000f220000000800 */
[----:B0-----:R-:W-:-:S07]  /*6220*/  IMAD R25, R9, R7, R12 ;  /* 0x0000000709197224 */ /* 0x001fce00078e020c */
[----:B------:R-:W0:Y:S08]  /*6230*/  LDC R29, c[0x0][0x610] ;  /* 0x00018400ff1d7b82 */ /* 0x000e300000000800 */
[----:B------:R-:W0:Y:S01]  /*6240*/  LDC R30, c[0x0][0x600] ;  /* 0x00018000ff1e7b82 */ /* 0x000e220000000800 */
[----:B-123--:R-:W-:Y:S05]  /*6250*/  @!P0 BRA `(.L_x_157) ;  /* 0x0000000000288947 */ /* 0x00efea0003800000 */
        /* <DEDUP_REMOVED lines=10> */
.L_x_157:
[----:B------:R-:W-:Y:S01]  /*6300*/  ISETP.NE.AND P0, PT, R2, 0x1, PT ;  /* 0x000000010200780c */ /* 0x000fe20003f05270 */
[----:B------:R-:W-:Y:S01]  /*6310*/  IMAD.MOV R14, RZ, RZ, -R14 ;  /* 0x000000ffff0e7224 */ /* 0x000fe200078e0a0e */
[----:B------:R-:W-:Y:S02]  /*6320*/  SHF.R.U64 R0, R4, R24, R5 ;  /* 0x0000001804007219 */ /* 0x000fe40000001205 */
[----:B------:R-:W-:Y:S02]  /*6330*/  LOP3.LUT R3, R13, R96, RZ, 0xc0, !PT ;  /* 0x000000600d037212 */ /* 0x000fe400078ec0ff */
[----:B------:R-:W-:Y:S01]  /*6340*/  LOP3.LUT R10, R10, R95, RZ, 0xc0, !PT ;  /* 0x0000005f0a0a7212 */ /* 0x000fe200078ec0ff */
[----:B------:R-:W-:Y:S02]  /*6350*/  IMAD.MOV R4, RZ, RZ, -R0 ;  /* 0x000000ffff047224 */ /* 0x000fe400078e0a00 */
[----:B------:R-:W-:Y:S02]  /*6360*/  IMAD R0, R90, R0, R3 ;  /* 0x000000005a007224 */ /* 0x000fe400078e0203 */
[----:B----4-:R-:W-:-:S02]  /*6370*/  IMAD R3, R4, R28, R15 ;  /* 0x0000001c04037224 */ /* 0x010fc400078e020f */
[----:B------:R-:W-:Y:S02]  /*6380*/  @P0 IMAD R25, R21, R14, R20 ;  /* 0x0000000e15190224 */ /* 0x000fe400078e0214 */
[----:B0-----:R-:W-:Y:S02]  /*6390*/  IMAD R5, R3, R30, R10 ;  /* 0x0000001e03057224 */ /* 0x001fe400078e020a */
[----:B------:R-:W-:Y:S02]  /*63a0*/  IMAD R0, R0, R29, R25 ;  /* 0x0000001d00007224 */ /* 0x000fe400078e0219 */
[----:B------:R-:W-:-:S03]  /*63b0*/  IMAD.MOV.U32 R4, RZ, RZ, 0x1 ;  /* 0x00000001ff047424 */ /* 0x000fc600078e00ff */
[----:B------:R-:W-:Y:S02]  /*63c0*/  SEL R100, R5, R0, !P0 ;  /* 0x0000000005647207 */ /* 0x000fe40004000000 */
[----:B------:R-:W-:Y:S02]  /*63d0*/  PRMT R3, R4, 0x7610, R3 ;  /* 0x0000761004037816 */ /* 0x000fe40000000003 */
[----:B------:R-:W-:-:S07]  /*63e0*/  SEL R0, R0, R5, !P0 ;  /* 0x0000000500007207 */ /* 0x000fce0004000000 */
.L_x_155:
[----:B------:R-:W-:Y:S01]  /*63f0*/  UIADD3 UR41, UR43, UR41, URZ ;  /* 0x000000292b297290 */ /* 0x000fe2000fffe03f */
[----:B------:R-:W-:Y:S01]  /*6400*/  LOP3.LUT P0, RZ, R3, 0xff, RZ, 0xc0, !PT ;  /* 0x000000ff03ff7812 */ /* 0x000fe2000780c0ff */
[----:B------:R-:W-:Y:S02]  /*6410*/  IMAD.MOV.U32 R101, RZ, RZ, R0 ;  /* 0x000000ffff657224 */ /* 0x000fe400078e0000 */
[----:B------:R-:W-:Y:S02]  /*6420*/  USHF.R.U32.HI UR4, URZ, 0x2, UR41 ;  /* 0x000000023f047899 */ /* 0x000fe40008011629 */
[----:B------:R-:W-:Y:S02]  /*6430*/  UISETP.GT.U32.AND UP1, UPT, UR41, 0x3, UPT ;  /* 0x000000032900788c */ /* 0x000fe4000bf24070 */
[----:B------:R-:W-:Y:S02]  /*6440*/  ULOP3.LUT UR4, UR4, 0x1, URZ, 0xc0, !UPT ;  /* 0x0000000104047892 */ /* 0x000fe4000f8ec03f */
[----:B------:R-:W-:-:S02]  /*6450*/  UISETP.LT.U32.AND UP1, UPT, UR43, 0x4, UP1 ;  /* 0x000000042b00788c */ /* 0x000fc40008f21070 */
[----:B------:R-:W-:Y:S02]  /*6460*/  UISETP.NE.U32.AND UP0, UPT, UR4, 0x1, UPT ;  /* 0x000000010400788c */ /* 0x000fe4000bf05070 */
[----:B------:R-:W-:Y:S02]  /*6470*/  USEL UR5, URZ, 0x1, !UP1 ;  /* 0x000000013f057887 */ /* 0x000fe4000c800000 */
[----:B------:R-:W-:Y:S02]  /*6480*/  UISETP.GT.U32.AND UP0, UPT, UR43, 0x3, !UP0 ;  /* 0x000000032b00788c */ /* 0x000fe4000c704070 */
[----:B------:R-:W-:Y:S02]  /*6490*/  ULOP3.LUT UR41, UR41, 0x3, URZ, 0xc0, !UPT ;  /* 0x0000000329297892 */ /* 0x000fe4000f8ec03f */
[----:B------:R-:W-:-:S04]  /*64a0*/  USEL UR4, URZ, 0x1, !UP0 ;  /* 0x000000013f047887 */ /* 0x000fc8000c000000 */
[----:B------:R-:W-:Y:S01]  /*64b0*/  ULOP3.LUT UR40, UR4, UR40, UR5, 0x96, !UPT ;  /* 0x0000002804287292 */ /* 0x000fe2000f8e9605 */
[----:B------:R-:W-:Y:S11]  /*64c0*/  @P0 BRA `(.L_x_158) ;  /* 0xffffffac003c0947 */ /* 0x000ff6000383ffff */
[----:B------:R-:W-:Y:S05]  /*64d0*/  EXIT ;  /* 0x000000000000794d */ /* 0x000fea0003800000 */
.L_x_3:
        /* <DEDUP_REMOVED lines=26> */
.L_x_160:
[--C-:B------:R-:W-:Y:S01]  /*6680*/  SHF.R.U64 R14, R12, R20, R13.reuse ;  /* 0x000000140c0e7219 */ /* 0x100fe2000000120d */
[----:B------:R-:W0:Y:S01]  /*6690*/  LDC R24, c[0x0][0x618] ;  /* 0x00018600ff187b82 */ /* 0x000e220000000800 */
[----:B------:R-:W-:Y:S01]  /*66a0*/  I2FP.F32.U32 R8, R6 ;  /* 0x0000000600087245 */ /* 0x000fe20000201000 */
[----:B------:R-:W-:Y:S01]  /*66b0*/  ULDC UR4, c[0x0][0x150] ;  /* 0x0000540000047ab9 */ /* 0x000fe20000000800 */
[----:B------:R-:W-:Y:S02]  /*66c0*/  SHF.R.U32.HI R7, RZ, R20, R13 ;  /* 0x00000014ff077219 */ /* 0x000fe4000001160d */
[----:B------:R-:W-:Y:S01]  /*66d0*/  IADD3 R11, P0, RZ, -R14, RZ ;  /* 0x8000000eff0b7210 */ /* 0x000fe20007f1e0ff */
[----:B------:R-:W-:Y:S01]  /*66e0*/  FMUL R13, R8, UR4 ;  /* 0x00000004080d7c20 */ /* 0x000fe20008400000 */
[----:B------:R-:W-:Y:S01]  /*66f0*/  ULDC UR4, c[0x0][0x154] ;  /* 0x0000550000047ab9 */ /* 0x000fe20000000800 */
[----:B------:R-:W1:Y:S02]  /*6700*/  LDC.64 R26, c[0x0][0x640] ;  /* 0x00019000ff1a7b82 */ /* 0x000e640000000a00 */
[----:B------:R-:W-:-:S02]  /*6710*/  IMAD.X R7, RZ, RZ, ~R7, P0 ;  /* 0x000000ffff077224 */ /* 0x000fc400000e0e07 */
[----:B------:R-:W2:Y:S01]  /*6720*/  F2I.U32.TRUNC.NTZ R13, R13 ;  /* 0x0000000d000d7305 */ /* 0x000ea2000020f000 */
[----:B------:R-:W-:-:S03]  /*6730*/  IMAD.WIDE.U32 R8, R11, R22, R16 ;  /* 0x000000160b087225 */ /* 0x000fc600078e0010 */
[----:B------:R-:W3:Y:S01]  /*6740*/  LDC R15, c[0x0][0x144] ;  /* 0x00005100ff0f7b82 */ /* 0x000ee20000000800 */
[----:B------:R-:W-:-:S04]  /*6750*/  IMAD R10, R7, R22, RZ ;  /* 0x00000016070a7224 */ /* 0x000fc800078e02ff */
[----:B------:R-:W-:Y:S02]  /*6760*/  IMAD R7, R11, R23, R10 ;  /* 0x000000170b077224 */ /* 0x000fe400078e020a */
[----:B------:R-:W-:Y:S01]  /*6770*/  IMAD.MOV.U32 R10, RZ, RZ, -0x1 ;  /* 0xffffffffff0a7424 */ /* 0x000fe200078e00ff */
[----:B------:R-:W4:Y:S01]  /*6780*/  LDC R20, c[0x0][0x608] ;  /* 0x00018200ff147b82 */ /* 0x000f220000000800 */
[----:B------:R-:W-:Y:S01]  /*6790*/  IMAD.IADD R7, R9, 0x1, R7 ;  /* 0x0000000109077824 */ /* 0x000fe200078e0207 */
[----:B------:R-:W-:-:S04]  /*67a0*/  I2FP.F32.U32 R9, R3 ;  /* 0x0000000300097245 */ /* 0x000fc80000201000 */
[-C--:B0-----:R-:W-:Y:S01]  /*67b0*/  SHF.R.U64 R12, R8, R24.reuse, R7 ;  /* 0x00000018080c7219 */ /* 0x081fe20000001207 */
[----:B--2---:R-:W-:Y:S01]  /*67c0*/  IMAD.MOV R8, RZ, RZ, -R13 ;  /* 0x000000ffff087224 */ /* 0x004fe200078e0a0d */
[----:B------:R-:W0:Y:S01]  /*67d0*/  LDC R11, c[0x0][0x658] ;  /* 0x00019600ff0b7b82 */ /* 0x000e220000000800 */
[----:B-1----:R-:W-:Y:S01]  /*67e0*/  ISETP.NE.U32.AND P0, PT, R26, RZ, PT ;  /* 0x000000ff1a00720c */ /* 0x002fe20003f05070 */
[----:B------:R-:W-:Y:S01]  /*67f0*/  FMUL R9, R9, UR4 ;  /* 0x0000000409097c20 */ /* 0x000fe20008400000 */
[----:B------:R-:W-:Y:S02]  /*6800*/  SHF.R.U32.HI R7, RZ, R24, R7 ;  /* 0x00000018ff077219 */ /* 0x000fe40000011607 */
[----:B------:R-:W-:-:S03]  /*6810*/  ISETP.NE.AND.EX P0, PT, R27, RZ, PT, P0 ;  /* 0x000000ff1b00720c */ /* 0x000fc60003f05300 */
[----:B------:R-:W1:Y:S01]  /*6820*/  LDC R22, c[0x0][0x148] ;  /* 0x00005200ff167b82 */ /* 0x000e620000000800 */
[----:B---3--:R-:W-:Y:S02]  /*6830*/  IMAD R23, R15, R8, R6 ;  /* 0x000000080f177224 */ /* 0x008fe400078e0206 */
[----:B------:R-:W-:-:S05]  /*6840*/  IMAD.MOV.U32 R8, RZ, RZ, 0x1 ;  /* 0x00000001ff087424 */ /* 0x000fca00078e00ff */
[----:B------:R-:W2:Y:S01]  /*6850*/  LDC R21, c[0x0][0x600] ;  /* 0x00018000ff157b82 */ /* 0x000ea20000000800 */
[-CC-:B----4-:R-:W-:Y:S02]  /*6860*/  SHF.R.U64 R15, R12, R20.reuse, R7.reuse ;  /* 0x000000140c0f7219 */ /* 0x190fe40000001207 */
[----:B------:R-:W-:Y:S02]  /*6870*/  SHF.R.U32.HI R6, RZ, R20, R7 ;  /* 0x00000014ff067219 */ /* 0x000fe40000011607 */
[----:B------:R3:W4:Y:S03]  /*6880*/  F2I.U32.TRUNC.NTZ R20, R9 ;  /* 0x0000000900147305 */ /* 0x000726000020f000 */
[----:B------:R-:W1:Y:S01]  /*6890*/  LDC R25, c[0x0][0x648] ;  /* 0x00019200ff197b82 */ /* 0x000e620000000800 */
[-C--:B0-----:R-:W-:Y:S02]  /*68a0*/  SHF.R.U64 R19, R15, R11.reuse, R6 ;  /* 0x0000000b0f137219 */ /* 0x081fe40000001206 */
[----:B------:R-:W-:-:S02]  /*68b0*/  SHF.L.U32 R10, R10, R11, RZ ;  /* 0x0000000b0a0a7219 */ /* 0x000fc400000006ff */
[-C--:B------:R-:W-:Y:S01]  /*68c0*/  SHF.R.U32.HI R7, RZ, R11.reuse, R6 ;  /* 0x0000000bff077219 */ /* 0x080fe20000011606 */
[----:B------:R-:W-:Y:S01]  /*68d0*/  IMAD.MOV.U32 R6, RZ, RZ, R19 ;  /* 0x000000ffff067224 */ /* 0x000fe200078e0013 */
[----:B------:R-:W-:Y:S01]  /*68e0*/  SHF.L.U32 R24, R8, R11, RZ ;  /* 0x0000000b08187219 */ /* 0x000fe200000006ff */
[----:B------:R-:W0:Y:S01]  /*68f0*/  LDC R28, c[0x0][0x638] ;  /* 0x00018e00ff1c7b82 */ /* 0x000e220000000800 */
[----:B------:R-:W-:-:S07]  /*6900*/  LOP3.LUT R30, RZ, R10, RZ, 0x33, !PT ;  /* 0x0000000aff1e7212 */ /* 0x000fce00078e33ff */
[----:B------:R-:W0:Y:S01]  /*6910*/  LDC R29, c[0x0][0x610] ;  /* 0x00018400ff1d7b82 */ /* 0x000e220000000800 */
[----:B---34-:R-:W-:Y:S05]  /*6920*/  @!P0 BRA `(.L_x_161) ;  /* 0x0000000000288947 */ /* 0x018fea0003800000 */
[----:B------:R-:W3:Y:S02]  /*6930*/  LDC R6, c[0x0][0x64c] ;  /* 0x00019300ff067b82 */ /* 0x000ee40000000800 */
[----:B---3--:R-:W-:-:S05]  /*6940*/  IADD3 R11, P0, R19, R6, RZ ;  /* 0x00000006130b7210 */ /* 0x008fca0007f1e0ff */
        /* <DEDUP_REMOVED lines=8> */
.L_x_161:
[----:B------:R-:W-:Y:S01]  /*69d0*/  ISETP.NE.AND P0, PT, R2, 0x1, PT ;  /* 0x000000010200780c */ /* 0x000fe20003f05270 */
[----:B--2---:R-:W-:Y:S01]  /*69e0*/  VIADD R9, R21, 0xffffffff ;  /* 0xffffffff15097836 */ /* 0x004fe20000000000 */
[----:B-1----:R-:W-:Y:S01]  /*69f0*/  SHF.R.U64 R7, R6, R25, R7 ;  /* 0x0000001906077219 */ /* 0x002fe20000001207 */
[----:B------:R-:W-:Y:S01]  /*6a00*/  IMAD.MOV R20, RZ, RZ, -R20 ;  /* 0x000000ffff147224 */ /* 0x000fe200078e0a14 */
[----:B------:R-:W-:Y:S02]  /*6a10*/  LOP3.LUT R6, R15, R30, RZ, 0xc0, !PT ;  /* 0x0000001e0f067212 */ /* 0x000fe400078ec0ff */
[----:B------:R-:W-:Y:S01]  /*6a20*/  LOP3.LUT R12, R12, R9, RZ, 0xc0, !PT ;  /* 0x000000090c0c7212 */ /* 0x000fe200078ec0ff */
[----:B------:R-:W-:Y:S02]  /*6a30*/  IMAD.MOV R8, RZ, RZ, -R7 ;  /* 0x000000ffff087224 */ /* 0x000fe400078e0a07 */
[----:B------:R-:W-:Y:S02]  /*6a40*/  IMAD R6, R24, R7, R6 ;  /* 0x0000000718067224 */ /* 0x000fe400078e0206 */
[----:B------:R-:W-:-:S02]  /*6a50*/  IMAD.MOV.U32 R9, RZ, RZ, 0x1 ;  /* 0x00000001ff097424 */ /* 0x000fc400078e00ff */
[----:B------:R-:W-:Y:S02]  /*6a60*/  @P0 IMAD R23, R22, R20, R3 ;  /* 0x0000001416170224 */ /* 0x000fe400078e0203 */
[----:B0-----:R-:W-:Y:S02]  /*6a70*/  IMAD R3, R8, R28, R19 ;  /* 0x0000001c08037224 */ /* 0x001fe400078e0213 */
[----:B------:R-:W-:Y:S02]  /*6a80*/  IMAD R13, R6, R29, R23 ;  /* 0x0000001d060d7224 */ /* 0x000fe400078e0217 */
[----:B------:R-:W-:Y:S02]  /*6a90*/  IMAD R6, R3, R21, R12 ;  /* 0x0000001503067224 */ /* 0x000fe400078e020c */
[----:B------:R-:W-:-:S03]  /*6aa0*/  IMAD.MOV.U32 R8, RZ, RZ, R14 ;  /* 0x000000ffff087224 */ /* 0x000fc600078e000e */
[----:B------:R-:W-:Y:S02]  /*6ab0*/  SEL R20, R6, R13, !P0 ;  /* 0x0000000d06147207 */ /* 0x000fe40004000000 */
[----:B------:R-:W-:-:S07]  /*6ac0*/  SEL R13, R13, R6, !P0 ;  /* 0x000000060d0d7207 */ /* 0x000fce0004000000 */
.L_x_159:
[----:B------:R-:W-:-:S08]  /*6ad0*/  NOP ;  /* 0x0000000000007918 */ /* 0x000fd00000000000 */
[----:B------:R-:W0:-:S00]  /*6ae0*/  USETMAXREG.DEALLOC.CTAPOOL 0x28 ;  /* 0x00000028000079c8 */ /* 0x000e0000080e0500 */
[----:B0-----:R-:W-:-:S13]  /*6af0*/  ISETP.NE.AND P0, PT, R0, RZ, PT ;  /* 0x000000ff0000720c */ /* 0x001fda0003f05270 */
[----:B------:R-:W-:Y:S05]  /*6b00*/  @P0 EXIT ;  /* 0x000000000000094d */ /* 0x000fea0003800000 */
[----:B------:R-:W-:Y:S01]  /*6b10*/  LOP3.LUT P0, RZ, R9, 0xff, RZ, 0xc0, !PT ;  /* 0x000000ff09ff7812 */ /* 0x000fe2000780c0ff */
[----:B------:R-:W-:Y:S02]  /*6b20*/  IMAD.MOV.U32 R0, RZ, RZ, 0x1 ;  /* 0x00000001ff007424 */ /* 0x000fe400078e00ff */
[----:B------:R-:W-:-:S10]  /*6b30*/  IMAD.MOV.U32 R3, RZ, RZ, RZ ;  /* 0x000000ffff037224 */ /* 0x000fd400078e00ff */
[----:B------:R-:W-:Y:S05]  /*6b40*/  @!P0 BRA `(.L_x_162) ;  /* 0x0000000c00148947 */ /* 0x000fea0003800000 */
[----:B------:R-:W0:Y:S01]  /*6b50*/  LDC R0, c[0x0][0x28c] ;  /* 0x0000a300ff007b82 */ /* 0x000e220000000800 */
[----:B------:R-:W-:Y:S01]  /*6b60*/  LOP3.LUT P0, RZ, R4, 0x1f, RZ, 0xc0, !PT ;  /* 0x0000001f04ff7812 */ /* 0x000fe2000780c0ff */
[----:B------:R-:W-:Y:S01]  /*6b70*/  ULDC UR5, c[0x0][0x658] ;  /* 0x0001960000057ab9 */ /* 0x000fe20000000800 */
[----:B------:R-:W-:Y:S01]  /*6b80*/  UMOV UR6, 0xffffffff ;  /* 0xffffffff00067882 */ /* 0x000fe20000000000 */
[----:B------:R-:W-:Y:S01]  /*6b90*/  BSSY B0, `(.L_x_162) ;  /* 0x00000c0000007945 */ /* 0x000fe20003800000 */
[----:B------:R-:W-:Y:S01]  /*6ba0*/  USHF.L.U32 UR6, UR6, UR5, URZ ;  /* 0x0000000506067299 */ /* 0x000fe2000800063f */
[C---:B------:R-:W-:Y:S01]  /*6bb0*/  ISETP.NE.AND P2, PT, R5.reuse, RZ, PT ;  /* 0x000000ff0500720c */ /* 0x040fe20003f45270 */
[----:B------:R-:W-:Y:S01]  /*6bc0*/  IMAD.MOV.U32 R11, RZ, RZ, 0x1 ;  /* 0x00000001ff0b7424 */ /* 0x000fe200078e00ff */
[----:B------:R-:W-:Y:S01]  /*6bd0*/  ISETP.NE.OR P0, PT, R5, RZ, !P0 ;  /* 0x000000ff0500720c */ /* 0x000fe20004705670 */
[----:B------:R-:W-:Y:S01]  /*6be0*/  ULDC UR4, c[0x0][0x600] ;  /* 0x0001800000047ab9 */ /* 0x000fe20000000800 */
[----:B------:R-:W-:Y:S01]  /*6bf0*/  LOP3.LUT R19, R18, 0x2, RZ, 0xfc, !PT ;  /* 0x0000000212137812 */ /* 0x000fe200078efcff */
[----:B------:R-:W-:Y:S01]  /*6c00*/  UMOV UR7, 0x1 ;  /* 0x0000000100077882 */ /* 0x000fe20000000000 */
[----:B------:R-:W-:-:S02]  /*6c10*/  UIADD3 UR15, UR4, -0x1, URZ ;  /* 0xffffffff040f7890 */ /* 0x000fc4000fffe03f */
[----:B------:R-:W-:Y:S02]  /*6c20*/  USHF.L.U32 UR17, UR7, UR5, URZ ;  /* 0x0000000507117299 */ /* 0x000fe4000800063f */
[----:B------:R-:W-:Y:S01]  /*6c30*/  ULOP3.LUT UR16, URZ, UR6, URZ, 0x33, !UPT ;  /* 0x000000063f107292 */ /* 0x000fe2000f8e333f */
[----:B------:R-:W-:Y:S01]  /*6c40*/  ULDC.64 UR20, c[0x0][0x198] ;  /* 0x0000660000147ab9 */ /* 0x000fe20000000a00 */
[----:B0-----:R-:W-:-:S05]  /*6c50*/  VIADD R0, R0, 0x3f ;  /* 0x0000003f00007836 */ /* 0x001fca0000000000 */
[----:B------:R-:W-:-:S04]  /*6c60*/  SHF.R.S32.HI R3, RZ, 0x1f, R0 ;  /* 0x0000001fff037819 */ /* 0x000fc80000011400 */
[----:B------:R-:W-:Y:S01]  /*6c70*/  LEA.HI R3, R3, R0, RZ, 0x6 ;  /* 0x0000000003037211 */ /* 0x000fe200078f30ff */
[----:B------:R-:W-:-:S03]  /*6c80*/  IMAD.MOV.U32 R0, RZ, RZ, 0x1 ;  /* 0x00000001ff007424 */ /* 0x000fc600078e00ff */
[----:B------:R-:W-:Y:S01]  /*6c90*/  SHF.R.S32.HI R12, RZ, 0x6, R3 ;  /* 0x00000006ff0c7819 */ /* 0x000fe20000011403 */
[----:B------:R-:W-:-:S04]  /*6ca0*/  IMAD.MOV.U32 R3, RZ, RZ, RZ ;  /* 0x000000ffff037224 */ /* 0x000fc800078e00ff */
[----:B------:R-:W-:-:S07]  /*6cb0*/  VIADD R10, R12, 0x1 ;  /* 0x000000010c0a7836 */ /* 0x000fce0000000000 */
.L_x_174:
[----:B------:R-:W-:-:S03]  /*6cc0*/  UMOV UR4, 0xffffffff ;  /* 0xffffffff00047882 */ /* 0x000fc60000000000 */
[----:B------:R-:W-:Y:S05]  /*6cd0*/  BRA.DIV UR4, `(.L_x_163) ;  /* 0x0000000e049c7947 */ /* 0x000fea000b800000 */
[----:B------:R-:W-:-:S13]  /*6ce0*/  ELECT P6, URZ, PT ;  /* 0x00000000003f782f */ /* 0x000fda00038c0000 */
.L_x_185:
[----:B------:R-:W0:Y:S01]  /*6cf0*/  LDC R4, c[0x0][0x28c] ;  /* 0x0000a300ff047b82 */ /* 0x000e220000000800 */
[----:B------:R-:W-:Y:S01]  /*6d00*/  BSSY B1, `(.L_x_164) ;  /* 0x0000035000017945 */ /* 0x000fe20003800000 */
[----:B0-----:R-:W-:-:S13]  /*6d10*/  ISETP.LT.OR P6, PT, R4, 0x1, !P6 ;  /* 0x000000010400780c */ /* 0x001fda00077c1670 */
[----:B------:R-:W-:Y:S05]  /*6d20*/  @P6 BRA `(.L_x_165) ;  /* 0x0000000000c86947 */ /* 0x000fea0003800000 */
[----:B------:R-:W-:Y:S02]  /*6d30*/  IMAD.SHL.U32 R20, R20, 0x80, RZ ;  /* 0x0000008014147824 */ /* 0x000fe400078e00ff */
[----:B------:R-:W-:Y:S02]  /*6d40*/  IMAD.SHL.U32 R13, R13, 0x80, RZ ;  /* 0x000000800d0d7824 */ /* 0x000fe400078e00ff */
[----:B------:R-:W-:Y:S02]  /*6d50*/  IMAD.MOV.U32 R21, RZ, RZ, RZ ;  /* 0x000000ffff157224 */ /* 0x000fe400078e00ff */
[----:B------:R-:W-:Y:S02]  /*6d60*/  IMAD.MOV.U32 R4, RZ, RZ, R10 ;  /* 0x000000ffff047224 */ /* 0x000fe400078e000a */
[----:B------:R-:W-:Y:S02]  /*6d70*/  IMAD.MOV.U32 R5, RZ, RZ, R0 ;  /* 0x000000ffff057224 */ /* 0x000fe400078e0000 */
[----:B------:R-:W-:-:S07]  /*6d80*/  IMAD.MOV.U32 R6, RZ, RZ, R3 ;  /* 0x000000ffff067224 */ /* 0x000fce00078e0003 */
.L_x_169:
[----:B------:R-:W0:Y:S01]  /*6d90*/  S2R R14, SR_CgaCtaId ;  /* 0x00000000000e7919 */ /* 0x000e220000008800 */
[----:B------:R-:W-:Y:S01]  /*6da0*/  MOV R7, 0x400 ;  /* 0x0000040000077802 */ /* 0x000fe20000000f00 */
[----:B------:R-:W1:Y:S03]  /*6db0*/  @!P2 LDC R9, c[0x0][0x500] ;  /* 0x00014000ff09ab82 */ /* 0x000e660000000800 */
[----:B0-----:R-:W-:Y:S02]  /*6dc0*/  LEA R15, R14, R7, 0x18 ;  /* 0x000000070e0f7211 */ /* 0x001fe400078ec0ff */
[----:B------:R-:W-:-:S03]  /*6dd0*/  SHF.L.U32 R7, R5, 0x1f, RZ ;  /* 0x0000001f05077819 */ /* 0x000fc600000006ff */
[----:B------:R-:W-:-:S04]  /*6de0*/  IMAD R14, R6, 0x8, R15 ;  /* 0x00000008060e7824 */ /* 0x000fc800078e020f */
[----:B------:R-:W0:Y:S02]  /*6df0*/  SYNCS.PHASECHK.TRANS64.TRYWAIT P1, [R14+URZ+0x20], R7 ;  /* 0x000020070e0075a7 */ /* 0x000e24000802017f */
[----:B01----:R-:W-:Y:S05]  /*6e00*/  @!P1 BRA `(.L_x_166) ;  /* 0x0000000c00709947 */ /* 0x003fea0003800000 */
.L_x_186:
[----:B0-----:R-:W-:Y:S01]  /*6e10*/  PRMT R7, R19, 0x9910, RZ ;  /* 0x0000991013077816 */ /* 0x001fe200000000ff */
[----:B------:R0:W-:Y:S03]  /*6e20*/  @!P2 SYNCS.ARRIVE.TRANS64 RZ, [R14+URZ], R9 ;  /* 0x000000090effa9a7 */ /* 0x0001e6000800003f */
[----:B------:R-:W-:-:S13]  /*6e30*/  ISETP.NE.AND P1, PT, R7, 0x2, PT ;  /* 0x000000020700780c */ /* 0x000fda0003f25270 */
[----:B0-----:R-:W-:Y:S05]  /*6e40*/  @P1 BRA `(.L_x_167) ;  /* 0x0000000000041947 */ /* 0x001fea0003800000 */
[----:B------:R-:W-:Y:S01]  /*6e50*/  BPT.TRAP 0x1 ;  /* 0x000000040000795c */ /* 0x000fe20000300000 */
.L_x_167:
[----:B------:R-:W-:Y:S05]  /*6e60*/  @P0 BRA `(.L_x_168) ;  /* 0x0000000000040947 */ /* 0x000fea0003800000 */
[----:B------:R-:W-:Y:S01]  /*6e70*/  BPT.TRAP 0x1 ;  /* 0x000000040000795c */ /* 0x000fe20000300000 */
.L_x_168:
[----:B------:R-:W-:Y:S01]  /*6e80*/  IMAD R15, R6, 0x4000, R15 ;  /* 0x00004000060f7824 */ /* 0x000fe200078e020f */
[----:B------:R-:W-:Y:S01]  /*6e90*/  R2UR UR9, R14 ;  /* 0x000000000e0972ca */ /* 0x000fe200000e0000 */
[----:B------:R-:W-:Y:S01]  /*6ea0*/  VIADD R4, R4, 0xffffffff ;  /* 0xffffffff04047836 */ /* 0x000fe20000000000 */
[----:B------:R-:W-:Y:S01]  /*6eb0*/  UIADD3 UR4, UP0, UR20, 0xf0, URZ ;  /* 0x000000f014047890 */ /* 0x000fe2000ff1e03f */
[----:B------:R-:W-:Y:S01]  /*6ec0*/  R2UR UR11, R13 ;  /* 0x000000000d0b72ca */ /* 0x000fe200000e0000 */
[----:B------:R-:W-:Y:S01]  /*6ed0*/  UIADD3 UR22, UP1, UR20, 0x1f0, URZ ;  /* 0x000001f014167890 */ /* 0x000fe2000ff3e03f */
[----:B------:R-:W-:Y:S01]  /*6ee0*/  R2UR UR8, R15 ;  /* 0x000000000f0872ca */ /* 0x000fe200000e0000 */
[----:B------:R-:W-:Y:S01]  /*6ef0*/  UIADD3.X UR5, URZ, UR21, URZ, UP0, !UPT ;  /* 0x000000153f057290 */ /* 0x000fe200087fe43f */
[C---:B------:R-:W-:Y:S01]  /*6f00*/  R2UR UR10, R21.reuse ;  /* 0x00000000150a72ca */ /* 0x040fe200000e0000 */
[----:B------:R-:W-:Y:S01]  /*6f10*/  VIADD R6, R6, 0x1 ;  /* 0x0000000106067836 */ /* 0x000fe20000000000 */
[----:B------:R-:W-:Y:S01]  /*6f20*/  R2UR UR12, R8 ;  /* 0x00000000080c72ca */ /* 0x000fe200000e0000 */
[----:B------:R-:W-:Y:S01]  /*6f30*/  UIADD3.X UR23, URZ, UR21, URZ, UP1, !UPT ;  /* 0x000000153f177290 */ /* 0x000fe20008ffe43f */
[----:B------:R-:W-:Y:S01]  /*6f40*/  R2UR UR18, R20 ;  /* 0x00000000141272ca */ /* 0x000fe200000e0000 */
[----:B------:R-:W-:Y:S01]  /*6f50*/  UMOV UR6, 0x0 ;  /* 0x0000000000067882 */ /* 0x000fe20000000000 */
[----:B------:R-:W-:Y:S01]  /*6f60*/  ISETP.GT.AND P3, PT, R4, 0x1, PT ;  /* 0x000000010400780c */ /* 0x000fe20003f64270 */
[----:B------:R-:W-:Y:S01]  /*6f70*/  UMOV UR7, 0x10000000 ;  /* 0x1000000000077882 */ /* 0x000fe20000000000 */
[----:B------:R-:W-:Y:S01]  /*6f80*/  ISETP.NE.AND P1, PT, R6, 0x4, PT ;  /* 0x000000040600780c */ /* 0x000fe20003f25270 */
[----:B------:R-:W-:-:S02]  /*6f90*/  VIADD R21, R21, 0x40 ;  /* 0x0000004015157836 */ /* 0x000fc40000000000 */
[----:B------:R-:W-:Y:S01]  /*6fa0*/  UIADD3 UR13, UR8, 0x100, URZ ;  /* 0x00000100080d7890 */ /* 0x000fe2000fffe03f */
[----:B------:R-:W-:Y:S01]  /*6fb0*/  SEL R14, RZ, 0x1, P1 ;  /* 0x00000001ff0e7807 */ /* 0x000fe20000800000 */
[----:B------:R-:W-:Y:S01]  /*6fc0*/  UIADD3 UR14, UR8, 0x10100, URZ ;  /* 0x00010100080e7890 */ /* 0x000fe2000fffe03f */
[----:B------:R-:W-:Y:S02]  /*6fd0*/  SEL R6, R6, RZ, P1 ;  /* 0x000000ff06067207 */ /* 0x000fe40000800000 */
[----:B------:R-:W-:Y:S02]  /*6fe0*/  LOP3.LUT R5, R5, R14, RZ, 0x3c, !PT ;  /* 0x0000000e05057212 */ /* 0x000fe400078e3cff */
[----:B------:R-:W-:Y:S02]  /*6ff0*/  UMOV UR8, UR13 ;  /* 0x0000000d00087c82 */ /* 0x000fe40008000000 */
[----:B------:R0:W-:Y:S02]  /*7000*/  UTMALDG.3D [UR8], [UR4], desc[UR6] ;  /* 0x00000608040075b4 */ /* 0x0001e40008011000 */
[----:B0-----:R-:W-:Y:S01]  /*7010*/  UMOV UR8, UR14 ;  /* 0x0000000e00087c82 */ /* 0x001fe20008000000 */
[----:B------:R-:W-:-:S02]  /*7020*/  UMOV UR11, UR18 ;  /* 0x00000012000b7c82 */ /* 0x000fc40008000000 */
[----:B------:R0:W-:Y:S02]  /*7030*/  UTMALDG.3D [UR8], [UR22], desc[UR6] ;  /* 0x00000608160075b4 */ /* 0x0001e40008011000 */
[----:B0-----:R-:W-:Y:S05]  /*7040*/  @P3 BRA `(.L_x_169) ;  /* 0xfffffffc00503947 */ /* 0x001fea000383ffff */
.L_x_165:
[----:B------:R-:W-:Y:S05]  /*7050*/  BSYNC B1 ;  /* 0x0000000000017941 */ /* 0x000fea0003800000 */
.L_x_164:
[----:B------:R-:W-:Y:S01]  /*7060*/  LOP3.LUT P3, RZ, R11, 0xff, RZ, 0xc0, !PT ;  /* 0x000000ff0bff7812 */ /* 0x000fe2000786c0ff */
[----:B------:R-:W-:Y:S01]  /*7070*/  IMAD.IADD R3, R12, 0x1, R3 ;  /* 0x000000010c037824 */ /* 0x000fe200078e0203 */
[----:B------:R-:W-:Y:S01]  /*7080*/  IADD3 R16, P4, R16, UR36, RZ ;  /* 0x0000002410107c10 */ /* 0x000fe2000ff9e0ff */
[----:B------:R-:W-:Y:S01]  /*7090*/  ULDC.64 UR4, c[0x0][0x650] ;  /* 0x0001940000047ab9 */ /* 0x000fe20000000a00 */
[----:B------:R-:W-:Y:S01]  /*70a0*/  BSSY B1, `(.L_x_170) ;  /* 0x000006c000017945 */ /* 0x000fe20003800000 */
[----:B------:R-:W-:Y:S01]  /*70b0*/  IMAD.MOV.U32 R13, RZ, RZ, -0x1 ;  /* 0xffffffffff0d7424 */ /* 0x000fe200078e00ff */
[----:B------:R-:W-:Y:S01]  /*70c0*/  ISETP.GT.U32.AND P1, PT, R3, 0x3, PT ;  /* 0x000000030300780c */ /* 0x000fe20003f24070 */
[----:B------:R-:W-:Y:S01]  /*70d0*/  IMAD.MOV.U32 R20, RZ, RZ, -0x1 ;  /* 0xffffffffff147424 */ /* 0x000fe200078e00ff */
[----:B------:R-:W-:Y:S01]  /*70e0*/  SHF.R.U32.HI R4, RZ, 0x2, R3 ;  /* 0x00000002ff047819 */ /* 0x000fe20000011603 */
[----:B------:R-:W-:Y:S01]  /*70f0*/  IMAD.MOV.U32 R8, RZ, RZ, -0x1 ;  /* 0xffffffffff087424 */ /* 0x000fe200078e00ff */
[----:B------:R-:W-:-:S02]  /*7100*/  ISETP.LT.U32.AND P1, PT, R12, 0x4, P1 ;  /* 0x000000040c00780c */ /* 0x000fc40000f21070 */
[----:B------:R-:W-:Y:S01]  /*7110*/  IADD3.X R17, R17, UR42, RZ, P4, !PT ;  /* 0x0000002a11117c10 */ /* 0x000fe2000a7fe4ff */
[----:B------:R-:W0:Y:S01]  /*7120*/  @P3 S2R R6, SR_CgaCtaId ;  /* 0x0000000000063919 */ /* 0x000e220000008800 */
[----:B------:R-:W-:Y:S02]  /*7130*/  @P3 MOV R5, 0x400 ;  /* 0x0000040000053802 */ /* 0x000fe40000000f00 */
[----:B------:R-:W-:Y:S02]  /*7140*/  ISETP.GE.U32.AND P4, PT, R16, UR4, PT ;  /* 0x0000000410007c0c */ /* 0x000fe4000bf86070 */
[----:B------:R-:W-:Y:S02]  /*7150*/  LOP3.LUT R4, R4, 0x1, RZ, 0xc0, !PT ;  /* 0x0000000104047812 */ /* 0x000fe400078ec0ff */
[----:B------:R-:W-:Y:S02]  /*7160*/  LOP3.LUT R3, R3, 0x3, RZ, 0xc0, !PT ;  /* 0x0000000303037812 */ /* 0x000fe400078ec0ff */
[----:B------:R-:W-:-:S02]  /*7170*/  PRMT R11, RZ, 0x7610, R11 ;  /* 0x00007610ff0b7816 */ /* 0x000fc4000000000b */
[----:B0-----:R-:W-:-:S04]  /*7180*/  @P3 LEA R5, R6, R5, 0x18 ;  /* 0x0000000506053211 */ /* 0x001fc800078ec0ff */
[----:B------:R0:W-:Y:S01]  /*7190*/  @P3 SYNCS.ARRIVE.TRANS64.A1T0 RZ, [R5+URZ+0x58], RZ ;  /* 0x000058ff05ff39a7 */ /* 0x0001e2000810003f */
[----:B------:R-:W-:-:S04]  /*71a0*/  ISETP.NE.U32.AND P3, PT, R4, 0x1, PT ;  /* 0x000000010400780c */ /* 0x000fc80003f65070 */
[----:B------:R-:W-:Y:S02]  /*71b0*/  ISETP.GT.U32.AND P3, PT, R12, 0x3, !P3 ;  /* 0x000000030c00780c */ /* 0x000fe40005f64070 */
[----:B0-----:R-:W-:Y:S02]  /*71c0*/  SEL R5, RZ, 0x1, !P1 ;  /* 0x00000001ff057807 */ /* 0x001fe40004800000 */
[----:B------:R-:W-:Y:S02]  /*71d0*/  ISETP.GE.U32.AND.EX P1, PT, R17, UR5, PT, P4 ;  /* 0x0000000511007c0c */ /* 0x000fe4000bf26140 */
[----:B------:R-:W-:-:S04]  /*71e0*/  SEL R4, RZ, 0x1, !P3 ;  /* 0x00000001ff047807 */ /* 0x000fc80005800000 */
[----:B------:R-:W-:Y:S02]  /*71f0*/  LOP3.LUT R0, R4, R0, R5, 0x96, !PT ;  /* 0x0000000004007212 */ /* 0x000fe400078e9605 */
[----:B------:R-:W-:-:S05]  /*7200*/  PRMT R4, RZ, 0x7610, R4 ;  /* 0x00007610ff047816 */ /* 0x000fca0000000004 */
[----:B------:R-:W-:Y:S05]  /*7210*/  @P1 BRA `(.L_x_171) ;  /* 0x0000000400501947 */ /* 0x000fea0003800000 */
[----:B------:R-:W-:Y:S01]  /*7220*/  ULDC.64 UR4, c[0x0][0x628] ;  /* 0x00018a0000047ab9 */ /* 0x000fe20000000a00 */
[----:B------:R-:W0:Y:S01]  /*7230*/  S2R R14, SR_CTAID.X ;  /* 0x00000000000e7919 */ /* 0x000e220000002500 */
[----:B------:R-:W-:Y:S01]  /*7240*/  ISETP.NE.U32.AND P1, PT, RZ, UR4, PT ;  /* 0x00000004ff007c0c */ /* 0x000fe2000bf25070 */
[----:B------:R-:W-:Y:S01]  /*7250*/  ULDC UR7, c[0x0][0x630] ;  /* 0x00018c0000077ab9 */ /* 0x000fe20000000800 */
[----:B------:R-:W-:Y:S01]  /*7260*/  IMAD.MOV.U32 R4, RZ, RZ, R16 ;  /* 0x000000ffff047224 */ /* 0x000fe200078e0010 */
[----:B------:R-:W1:Y:S01]  /*7270*/  S2R R13, SR_CTAID.Y ;  /* 0x00000000000d7919 */ /* 0x000e620000002600 */
[----:B------:R-:W-:Y:S01]  /*7280*/  ISETP.NE.AND.EX P1, PT, RZ, UR5, PT, P1 ;  /* 0x00000005ff007c0c */ /* 0x000fe2000bf25310 */
[----:B------:R-:W-:-:S12]  /*7290*/  IMAD.MOV.U32 R5, RZ, RZ, R17 ;  /* 0x000000ffff057224 */ /* 0x000fd800078e0011 */
[----:B------:R-:W-:Y:S05]  /*72a0*/  @!P1 BRA `(.L_x_172) ;  /* 0x0000000000289947 */ /* 0x000fea0003800000 */
[----:B------:R-:W-:Y:S02]  /*72b0*/  ULDC UR6, c[0x0][0x634] ;  /* 0x00018d0000067ab9 */ /* 0x000fe40000000800 */
[----:B------:R-:W-:-:S05]  /*72c0*/  IADD3 R9, P1, R16, UR6, RZ ;  /* 0x0000000610097c10 */ /* 0x000fca000ff3e0ff */
[----:B------:R-:W-:-:S04]  /*72d0*/  IMAD.X R15, RZ, RZ, R17, P1 ;  /* 0x000000ffff0f7224 */ /* 0x000fc800008e0611 */
[----:B------:R-:W-:-:S04]  /*72e0*/  IMAD.WIDE.U32 R6, R15, UR4, RZ ;  /* 0x000000040f067c25 */ /* 0x000fc8000f8e00ff */
[----:B------:R-:W-:-:S04]  /*72f0*/  IMAD.WIDE.U32 R6, P1, R9, UR5, R6 ;  /* 0x0000000509067c25 */ /* 0x000fc8000f820006 */
[----:B------:R-:W-:-:S04]  /*7300*/  IMAD.WIDE.U32 R8, R9, UR4, RZ ;  /* 0x0000000409087c25 */ /* 0x000fc8000f8e00ff */
[----:B------:R-:W-:Y:S01]  /*7310*/  IMAD.X R5, RZ, RZ, RZ, P1 ;  /* 0x000000ffff057224 */ /* 0x000fe200008e06ff */
[----:B------:R-:W-:Y:S01]  /*7320*/  IADD3 RZ, P1, R9, R6, RZ ;  /* 0x0000000609ff7210 */ /* 0x000fe20007f3e0ff */
[----:B------:R-:W-:-:S04]  /*7330*/  IMAD.MOV.U32 R4, RZ, RZ, R7 ;  /* 0x000000ffff047224 */ /* 0x000fc800078e0007 */
[----:B------:R-:W-:-:S08]  /*7340*/  IMAD.WIDE.U32.X R4, R15, UR5, R4, P1 ;  /* 0x000000050f047c25 */ /* 0x000fd000088e0404 */
.L_x_172:
[--C-:B------:R-:W-:Y:S01]  /*7350*/  SHF.R.U64 R8, R4, UR7, R5.reuse ;  /* 0x0000000704087c19 */ /* 0x100fe20008001205 */
[----:B------:R-:W-:Y:S01]  /*7360*/  ULDC.64 UR4, c[0x0][0x620] ;  /* 0x0001880000047ab9 */ /* 0x000fe20000000a00 */
[----:B------:R-:W-:Y:S01]  /*7370*/  SHF.R.U32.HI R4, RZ, UR7, R5 ;  /* 0x00000007ff047c19 */ /* 0x000fe20008011605 */
[----:B------:R-:W2:Y:S01]  /*7380*/  LDC R25, c[0x0][0x144] ;  /* 0x00005100ff197b82 */ /* 0x000ea20000000800 */
[----:B------:R-:W-:Y:S01]  /*7390*/  IADD3 R7, P1, RZ, -R8, RZ ;  /* 0x80000008ff077210 */ /* 0x000fe20007f3e0ff */
[----:B------:R-:W-:Y:S01]  /*73a0*/  ULDC.64 UR8, c[0x0][0x640] ;  /* 0x0001900000087ab9 */ /* 0x000fe20000000a00 */
[----:B0-----:R-:W-:Y:S01]  /*73b0*/  I2FP.F32.U32 R9, R14 ;  /* 0x0000000e00097245 */ /* 0x001fe20000201000 */
[----:B------:R-:W-:Y:S02]  /*73c0*/  ULDC UR6, c[0x0][0x608] ;  /* 0x0001820000067ab9 */ /* 0x000fe40000000800 */
[----:B------:R-:W-:Y:S01]  /*73d0*/  IMAD.X R4, RZ, RZ, ~R4, P1 ;  /* 0x000000ffff047224 */ /* 0x000fe200008e0e04 */
[----:B------:R-:W-:Y:S01]  /*73e0*/  ISETP.NE.U32.AND P1, PT, RZ, UR8, PT ;  /* 0x00000008ff007c0c */ /* 0x000fe2000bf25070 */
[----:B------:R-:W0:Y:S02]  /*73f0*/  LDC R20, c[0x0][0x148] ;  /* 0x00005200ff147b82 */ /* 0x000e240000000800 */
[----:B------:R-:W-:Y:S01]  /*7400*/  IMAD R6, R4, UR4, RZ ;  /* 0x0000000404067c24 */ /* 0x000fe2000f8e02ff */
[----:B------:R-:W-:Y:S01]  /*7410*/  ISETP.NE.AND.EX P1, PT, RZ, UR9, PT, P1 ;  /* 0x00000009ff007c0c */ /* 0x000fe2000bf25310 */
[----:B------:R-:W-:Y:S01]  /*7420*/  IMAD.WIDE.U32 R4, R7, UR4, R16 ;  /* 0x0000000407047c25 */ /* 0x000fe2000f8e0010 */
[----:B------:R-:W-:-:S03]  /*7430*/  ULDC UR4, c[0x0][0x150] ;  /* 0x0000540000047ab9 */ /* 0x000fc60000000800 */
[----:B------:R-:W-:Y:S02]  /*7440*/  IMAD R7, R7, UR5, R6 ;  /* 0x0000000507077c24 */ /* 0x000fe4000f8e0206 */
[----:B------:R-:W-:Y:S01]  /*7450*/  FMUL R6, R9, UR4 ;  /* 0x0000000409067c20 */ /* 0x000fe20008400000 */
[----:B------:R-:W-:Y:S01]  /*7460*/  ULDC UR4, c[0x0][0x618] ;  /* 0x0001860000047ab9 */ /* 0x000fe20000000800 */
[----:B------:R-:W-:Y:S01]  /*7470*/  ULDC UR5, c[0x0][0x154] ;  /* 0x0000550000057ab9 */ /* 0x000fe20000000800 */
[----:B------:R-:W-:-:S03]  /*7480*/  IMAD.IADD R5, R5, 0x1, R7 ;  /* 0x0000000105057824 */ /* 0x000fc600078e0207 */
[----:B------:R-:W3:Y:S02]  /*7490*/  F2I.U32.TRUNC.NTZ R6, R6 ;  /* 0x0000000600067305 */ /* 0x000ee4000020f000 */
[----:B------:R-:W-:Y:S02]  /*74a0*/  SHF.R.U64 R9, R4, UR4, R5 ;  /* 0x0000000404097c19 */ /* 0x000fe40008001205 */
[----:B-1----:R-:W-:-:S05]  /*74b0*/  I2FP.F32.U32 R4, R13 ;  /* 0x0000000d00047245 */ /* 0x002fca0000201000 */
[----:B------:R-:W-:Y:S01]  /*74c0*/  FMUL R22, R4, UR5 ;  /* 0x0000000504167c20 */ /* 0x000fe20008400000 */
[----:B------:R-:W-:Y:S01]  /*74d0*/  SHF.R.U32.HI R4, RZ, UR4, R5 ;  /* 0x00000004ff047c19 */ /* 0x000fe20008011605 */
[----:B------:R-:W-:-:S03]  /*74e0*/  ULDC UR4, c[0x0][0x658] ;  /* 0x0001960000047ab9 */ /* 0x000fc60000000800 */
[--C-:B------:R-:W-:Y:S01]  /*74f0*/  SHF.R.U64 R21, R9, UR6, R4.reuse ;  /* 0x0000000609157c19 */ /* 0x100fe20008001204 */
[----:B------:R-:W1:Y:S01]  /*7500*/  F2I.U32.TRUNC.NTZ R22, R22 ;  /* 0x0000001600167305 */ /* 0x000e62000020f000 */
[----:B------:R-:W-:Y:S01]  /*7510*/  SHF.R.U32.HI R4, RZ, UR6, R4 ;  /* 0x00000006ff047c19 */ /* 0x000fe20008011604 */
[----:B---3--:R-:W-:-:S03]  /*7520*/  IMAD.MOV R6, RZ, RZ, -R6 ;  /* 0x000000ffff067224 */ /* 0x008fc600078e0a06 */
[----:B------:R-:W-:Y:S01]  /*7530*/  SHF.R.U64 R15, R21, UR4, R4 ;  /* 0x00000004150f7c19 */ /* 0x000fe20008001204 */
[----:B--2---:R-:W-:Y:S01]  /*7540*/  IMAD R14, R25, R6, R14 ;  /* 0x00000006190e7224 */ /* 0x004fe200078e020e */
[----:B------:R-:W-:-:S03]  /*7550*/  SHF.R.U32.HI R23, RZ, UR4, R4 ;  /* 0x00000004ff177c19 */ /* 0x000fc60008011604 */
[----:B------:R-:W-:Y:S02]  /*7560*/  IMAD.MOV.U32 R4, RZ, RZ, R15 ;  /* 0x000000ffff047224 */ /* 0x000fe400078e000f */
[----:B------:R-:W-:Y:S01]  /*7570*/  IMAD.MOV.U32 R5, RZ, RZ, R23 ;  /* 0x000000ffff057224 */ /* 0x000fe200078e0017 */
[----:B-1----:R-:W-:Y:S06]  /*7580*/  @!P1 BRA `(.L_x_173) ;  /* 0x0000000000289947 */ /* 0x002fec0003800000 */
[----:B------:R-:W-:Y:S02]  /*7590*/  ULDC UR4, c[0x0][0x64c] ;  /* 0x0001930000047ab9 */ /* 0x000fe40000000800 */
[----:B------:R-:W-:-:S05]  /*75a0*/  IADD3 R5, P1, R15, UR4, RZ ;  /* 0x000000040f057c10 */ /* 0x000fca000ff3e0ff */
[----:B------:R-:W-:-:S04]  /*75b0*/  IMAD.X R23, RZ, RZ, R23, P1 ;  /* 0x000000ffff177224 */ /* 0x000fc800008e0617 */
[----:B------:R-:W-:-:S04]  /*75c0*/  IMAD.WIDE.U32 R6, R23, UR8, RZ ;  /* 0x0000000817067c25 */ /* 0x000fc8000f8e00ff */
[----:B------:R-:W-:-:S04]  /*75d0*/  IMAD.WIDE.U32 R6, P1, R5, UR9, R6 ;  /* 0x0000000905067c25 */ /* 0x000fc8000f820006 */
[----:B------:R-:W-:-:S04]  /*75e0*/  IMAD.WIDE.U32 R4, R5, UR8, RZ ;  /* 0x0000000805047c25 */ /* 0x000fc8000f8e00ff */
[----:B------:R-:W-:Y:S01]  /*75f0*/  IMAD.MOV.U32 R4, RZ, RZ, R7 ;  /* 0x000000ffff047224 */ /* 0x000fe200078e0007 */
[----:B------:R-:W-:Y:S01]  /*7600*/  IADD3 RZ, P3, R5, R6, RZ ;  /* 0x0000000605ff7210 */ /* 0x000fe20007f7e0ff */
[----:B------:R-:W-:-:S04]  /*7610*/  IMAD.X R5, RZ, RZ, RZ, P1 ;  /* 0x000000ffff057224 */ /* 0x000fc800008e06ff */
[----:B------:R-:W-:-:S08]  /*7620*/  IMAD.WIDE.U32.X R4, R23, UR9, R4, P3 ;  /* 0x0000000917047c25 */ /* 0x000fd000098e0404 */
.L_x_173:
[----:B------:R-:W-:Y:S01]  /*7630*/  ISETP.NE.AND P1, PT, R2, 0x1, PT ;  /* 0x000000010200780c */ /* 0x000fe20003f25270 */
[----:B------:R-:W-:Y:S01]  /*7640*/  ULDC UR4, c[0x0][0x648] ;  /* 0x0001920000047ab9 */ /* 0x000fe20000000800 */
[----:B------:R-:W-:Y:S01]  /*7650*/  LOP3.LUT R21, R21, UR16, RZ, 0xc0, !PT ;  /* 0x0000001015157c12 */ /* 0x000fe2000f8ec0ff */
[----:B------:R-:W-:Y:S01]  /*7660*/  IMAD.MOV R22, RZ, RZ, -R22 ;  /* 0x000000ffff167224 */ /* 0x000fe200078e0a16 */
[----:B------:R-:W-:Y:S01]  /*7670*/  SHF.R.U64 R4, R4, UR4, R5 ;  /* 0x0000000404047c19 */ /* 0x000fe20008001205 */
[----:B------:R-:W-:Y:S01]  /*7680*/  ULDC UR4, c[0x0][0x638] ;  /* 0x00018e0000047ab9 */ /* 0x000fe20000000800 */
[----:B------:R-:W-:Y:S01]  /*7690*/  ULDC UR5, c[0x0][0x610] ;  /* 0x0001840000057ab9 */ /* 0x000fe20000000800 */
[----:B------:R-:W-:Y:S02]  /*76a0*/  IMAD.MOV.U32 R5, RZ, RZ, 0x1 ;  /* 0x00000001ff057424 */ /* 0x000fe400078e00ff */
[----:B------:R-:W-:Y:S02]  /*76b0*/  IMAD.MOV R6, RZ, RZ, -R4 ;  /* 0x000000ffff067224 */ /* 0x000fe400078e0a04 */
[----:B------:R-:W-:Y:S01]  /*76c0*/  IMAD R21, R4, UR17, R21 ;  /* 0x0000001104157c24 */ /* 0x000fe2000f8e0215 */
[----:B------:R-:W-:Y:S01]  /*76d0*/  LOP3.LUT R4, R9, UR15, RZ, 0xc0, !PT ;  /* 0x0000000f09047c12 */ /* 0x000fe2000f8ec0ff */
[----:B0-----:R-:W-:-:S02]  /*76e0*/  @P1 IMAD R14, R20, R22, R13 ;  /* 0x00000016140e1224 */ /* 0x001fc400078e020d */
[----:B------:R-:W-:Y:S01]  /*76f0*/  IMAD R15, R6, UR4, R15 ;  /* 0x00000004060f7c24 */ /* 0x000fe2000f8e020f */
[----:B------:R-:W-:Y:S01]  /*7700*/  ULDC UR4, c[0x0][0x600] ;  /* 0x0001800000047ab9 */ /* 0x000fe20000000800 */
[----:B------:R-:W-:Y:S02]  /*7710*/  IMAD R14, R21, UR5, R14 ;  /* 0x00000005150e7c24 */ /* 0x000fe4000f8e020e */
[--C-:B------:R-:W-:Y:S01]  /*7720*/  IMAD R15, R15, UR4, R4.reuse ;  /* 0x000000040f0f7c24 */ /* 0x100fe2000f8e0204 */
[----:B------:R-:W-:-:S04]  /*7730*/  PRMT R4, R5, 0x7610, R4 ;  /* 0x0000761005047816 */ /* 0x000fc80000000004 */
[----:B------:R-:W-:Y:S02]  /*7740*/  SEL R20, R15, R14, !P1 ;  /* 0x0000000e0f147207 */ /* 0x000fe40004800000 */
[----:B------:R-:W-:-:S07]  /*7750*/  SEL R13, R14, R15, !P1 ;  /* 0x0000000f0e0d7207 */ /* 0x000fce0004800000 */
.L_x_171:
[----:B------:R-:W-:Y:S05]  /*7760*/  BSYNC B1 ;  /* 0x0000000000017941 */ /* 0x000fea0003800000 */
.L_x_170:
[----:B------:R-:W-:-:S13]  /*7770*/  LOP3.LUT P1, RZ, R4, 0xff, RZ, 0xc0, !PT ;  /* 0x000000ff04ff7812 */ /* 0x000fda000782c0ff */
[----:B------:R-:W-:Y:S05]  /*7780*/  @P1 BRA `(.L_x_174) ;  /* 0xfffffff4004c1947 */ /* 0x000fea000383ffff */
[----:B------:R-:W-:Y:S05]  /*7790*/  BSYNC B0 ;  /* 0x0000000000007941 */ /* 0x000fea0003800000 */
.L_x_162:
[----:B------:R-:W-:-:S03]  /*77a0*/  UMOV UR4, 0xffffffff ;  /* 0xffffffff00047882 */ /* 0x000fc60000000000 */
[----:B------:R-:W-:Y:S05]  /*77b0*/  BRA.DIV UR4, `(.L_x_175) ;  /* 0x0000000604187947 */ /* 0x000fea000b800000 */
[----:B------:R-:W-:-:S13]  /*77c0*/  ELECT P6, URZ, PT ;  /* 0x00000000003f782f */ /* 0x000fda00038c0000 */
.L_x_189:
[----:B------:R-:W-:Y:S04]  /*77d0*/  BSSY B0, `(.L_x_176) ;  /* 0x000002b000007945 */ /* 0x000fe80003800000 */
[----:B------:R-:W-:Y:S05]  /*77e0*/  @!P6 BRA `(.L_x_177) ;  /* 0x0000000000a4e947 */ /* 0x000fea0003800000 */
[----:B------:R-:W-:-:S04]  /*77f0*/  LOP3.LUT R18, R18, 0x2, RZ, 0xfc, !PT ;  /* 0x0000000212127812 */ /* 0x000fc800078efcff */
[----:B------:R-:W-:-:S13]  /*7800*/  ISETP.NE.AND P0, PT, R18, 0x3, PT ;  /* 0x000000031200780c */ /* 0x000fda0003f05270 */
[----:B------:R-:W-:Y:S05]  /*7810*/  @!P0 BRA `(.L_x_178) ;  /* 0x0000000000048947 */ /* 0x000fea0003800000 */
[----:B------:R-:W-:Y:S01]  /*7820*/  BPT.TRAP 0x1 ;  /* 0x000000040000795c */ /* 0x000fe20000300000 */
.L_x_178:
[----:B------:R-:W0:Y:S01]  /*7830*/  S2R R5, SR_CgaCtaId ;  /* 0x0000000000057919 */ /* 0x000e220000008800 */
[----:B------:R-:W-:Y:S02]  /*7840*/  MOV R2, 0x400 ;  /* 0x0000040000027802 */ /* 0x000fe40000000f00 */
[----:B------:R-:W-:Y:S02]  /*7850*/  SHF.L.U32 R4, R0, 0x1f, RZ ;  /* 0x0000001f00047819 */ /* 0x000fe400000006ff */
[----:B0-----:R-:W-:-:S05]  /*7860*/  LEA R2, R5, R2, 0x18 ;  /* 0x0000000205027211 */ /* 0x001fca00078ec0ff */
[----:B------:R-:W-:-:S04]  /*7870*/  VIADD R2, R2, 0x20 ;  /* 0x0000002002027836 */ /* 0x000fc80000000000 */
[C---:B------:R-:W-:Y:S02]  /*7880*/  IMAD R7, R3.reuse, 0x8, R2 ;  /* 0x0000000803077824 */ /* 0x040fe400078e0202 */
[----:B------:R-:W-:Y:S02]  /*7890*/  VIADD R3, R3, 0x1 ;  /* 0x0000000103037836 */ /* 0x000fe40000000000 */
[----:B------:R-:W0:Y:S03]  /*78a0*/  SYNCS.PHASECHK.TRANS64.TRYWAIT P0, [R7+URZ], R4 ;  /* 0x00000004070075a7 */ /* 0x000e26000800017f */
[----:B------:R-:W-:-:S04]  /*78b0*/  ISETP.NE.AND P1, PT, R3, 0x4, PT ;  /* 0x000000040300780c */ /* 0x000fc80003f25270 */
[----:B------:R-:W-:Y:S02]  /*78c0*/  SEL R5, RZ, 0x1, P1 ;  /* 0x00000001ff057807 */ /* 0x000fe40000800000 */
[----:B------:R-:W-:Y:S02]  /*78d0*/  SEL R3, R3, RZ, P1 ;  /* 0x000000ff03037207 */ /* 0x000fe40000800000 */
[----:B------:R-:W-:-:S03]  /*78e0*/  LOP3.LUT R6, R0, R5, RZ, 0x3c, !PT ;  /* 0x0000000500067212 */ /* 0x000fc600078e3cff */
[----:B------:R-:W-:Y:S01]  /*78f0*/  IMAD R8, R3, 0x8, R2 ;  /* 0x0000000803087824 */ /* 0x000fe200078e0202 */
[----:B------:R-:W-:Y:S01]  /*7900*/  SHF.L.U32 R5, R6, 0x1f, RZ ;  /* 0x0000001f06057819 */ /* 0x000fe200000006ff */
[----:B0-----:R-:W-:Y:S06]  /*7910*/  @!P0 BRA `(.L_x_179) ;  /* 0x0000000000e08947 */ /* 0x001fec0003800000 */
.L_x_190:
[----:B------:R-:W1:Y:S01]  /*7920*/  SYNCS.PHASECHK.TRANS64.TRYWAIT P0, [R8+URZ], R5 ;  /* 0x00000005080075a7 */ /* 0x000e62000800017f */
[----:B------:R-:W-:-:S05]  /*7930*/  VIADD R0, R3, 0x1 ;  /* 0x0000000103007836 */ /* 0x000fca0000000000 */
[----:B------:R-:W-:-:S04]  /*7940*/  ISETP.NE.AND P1, PT, R0, 0x4, PT ;  /* 0x000000040000780c */ /* 0x000fc80003f25270 */
[----:B------:R-:W-:Y:S02]  /*7950*/  SEL R3, RZ, 0x1, P1 ;  /* 0x00000001ff037807 */ /* 0x000fe40000800000 */
[----:B0-----:R-:W-:Y:S02]  /*7960*/  SEL R7, R0, RZ, P1 ;  /* 0x000000ff00077207 */ /* 0x001fe40000800000 */
[----:B------:R-:W-:-:S03]  /*7970*/  LOP3.LUT R9, R6, R3, RZ, 0x3c, !PT ;  /* 0x0000000306097212 */ /* 0x000fc600078e3cff */
[----:B------:R-:W-:Y:S01]  /*7980*/  IMAD R11, R7, 0x8, R2 ;  /* 0x00000008070b7824 */ /* 0x000fe200078e0202 */
[----:B------:R-:W-:Y:S01]  /*7990*/  SHF.L.U32 R6, R9, 0x1f, RZ ;  /* 0x0000001f09067819 */ /* 0x000fe200000006ff */
[----:B-1----:R-:W-:Y:S06]  /*79a0*/  @!P0 BRA `(.L_x_180) ;  /* 0x0000000000d08947 */ /* 0x002fec0003800000 */
.L_x_191:
[----:B------:R-:W1:Y:S01]  /*79b0*/  SYNCS.PHASECHK.TRANS64.TRYWAIT P0, [R11+URZ], R6 ;  /* 0x000000060b0075a7 */ /* 0x000e62000800017f */
[----:B------:R-:W-:-:S05]  /*79c0*/  VIADD R0, R7, 0x1 ;  /* 0x0000000107007836 */ /* 0x000fca0000000000 */
[----:B------:R-:W-:-:S04]  /*79d0*/  ISETP.NE.AND P1, PT, R0, 0x4, PT ;  /* 0x000000040000780c */ /* 0x000fc80003f25270 */
[----:B------:R-:W-:Y:S02]  /*79e0*/  SEL R4, RZ, 0x1, P1 ;  /* 0x00000001ff047807 */ /* 0x000fe40000800000 */
[----:B------:R-:W-:Y:S02]  /*79f0*/  SEL R3, R0, RZ, P1 ;  /* 0x000000ff00037207 */ /* 0x000fe40000800000 */
[----:B------:R-:W-:Y:S01]  /*7a00*/  LOP3.LUT R0, R9, R4, RZ, 0x3c, !PT ;  /* 0x0000000409007212 */ /* 0x000fe200078e3cff */
[----:B-1----:R-:W-:Y:S06]  /*7a10*/  @!P0 BRA `(.L_x_181) ;  /* 0x0000000000c88947 */ /* 0x002fec0003800000 */
.L_x_192:
[----:B------:R-:W-:Y:S01]  /*7a20*/  IMAD R3, R3, 0x8, R2 ;  /* 0x0000000803037824 */ /* 0x000fe200078e0202 */
[----:B------:R-:W-:-:S07]  /*7a30*/  SHF.L.U32 R0, R0, 0x1f, RZ ;  /* 0x0000001f00007819 */ /* 0x000fce00000006ff */
.L_x_182:
[----:B--2---:R2:W3:Y:S02]  /*7a40*/  SYNCS.PHASECHK.TRANS64.TRYWAIT P0, [R3+URZ], R0 ;  /* 0x00000000030075a7 */ /* 0x0044e4000800017f */
[----:B---3--:R-:W-:Y:S05]  /*7a50*/  @!P0 NANOSLEEP.SYNCS 0x989680 ;  /* 0x009896800000895d */ /* 0x008fea0003900000 */
[----:B------:R-:W3:Y:S02]  /*7a60*/  @!P0 SYNCS.PHASECHK.TRANS64 P0, [R3+URZ], R0 ;  /* 0x00000000030085a7 */ /* 0x000ee4000800007f */
[----:B---3--:R-:W-:Y:S05]  /*7a70*/  @!P0 BRA `(.L_x_182) ;  /* 0xfffffffc00f08947 */ /* 0x008fea000383ffff */
.L_x_177:
[----:B------:R-:W-:Y:S05]  /*7a80*/  BSYNC B0 ;  /* 0x0000000000007941 */ /* 0x000fea0003800000 */
.L_x_176:
[----:B------:R-:W-:Y:S05]  /*7a90*/  EXIT ;  /* 0x000000000000794d */ /* 0x000fea0003800000 */
.L_x_17:
[----:B-1----:R1:W2:Y:S02]  /*7aa0*/  SYNCS.PHASECHK.TRANS64.TRYWAIT P1, [R3+URZ], R0 ;  /* 0x00000000030075a7 */ /* 0x0022a4000802017f */
[----:B--2---:R-:W-:Y:S05]  /*7ab0*/  @!P1 NANOSLEEP.SYNCS 0x989680 ;  /* 0x009896800000995d */ /* 0x004fea0003900000 */
[----:B------:R-:W2:Y:S02]  /*7ac0*/  @!P1 SYNCS.PHASECHK.TRANS64 P1, [R3+URZ], R0 ;  /* 0x00000000030095a7 */ /* 0x000ea4000802007f */
[----:B--2---:R-:W-:Y:S05]  /*7ad0*/  @!P1 BRA `(.L_x_17) ;  /* 0xfffffffc00f09947 */ /* 0x004fea000383ffff */
[----:B------:R-:W-:Y:S05]  /*7ae0*/  BRA `(.L_x_16) ;  /* 0xffffff9800707947 */ /* 0x000fea000383ffff */
.L_x_22:
[----:B-1----:R-:W-:-:S04]  /*7af0*/  IMAD.U32 R4, RZ, RZ, UR7 ;  /* 0x00000007ff047e24 */ /* 0x002fc8000f8e00ff */
[----:B------:R1:W2:Y:S03]  /*7b00*/  SYNCS.PHASECHK.TRANS64.TRYWAIT P1, [R4+URZ], R3 ;  /* 0x00000003040075a7 */ /* 0x0002a6000802017f */
[----:B--2---:R-:W-:Y:S05]  /*7b10*/  @!P1 NANOSLEEP.SYNCS 0x989680 ;  /* 0x009896800000995d */ /* 0x004fea0003900000 */
[----:B------:R-:W2:Y:S02]  /*7b20*/  @!P1 SYNCS.PHASECHK.TRANS64 P1, [R4+URZ], R3 ;  /* 0x00000003040095a7 */ /* 0x000ea4000802007f */
[----:B--2---:R-:W-:Y:S05]  /*7b30*/  @!P1 BRA `(.L_x_22) ;  /* 0xfffffffc00ec9947 */ /* 0x004fea000383ffff */
[----:B------:R-:W-:Y:S05]  /*7b40*/  BRA `(.L_x_21) ;  /* 0xffffff9c003c7947 */ /* 0x000fea000383ffff */
.L_x_163:
[----:B------:R-:W-:Y:S01]  /*7b50*/  BSSY B1, `(.L_x_183) ;  /* 0x0000006000017945 */ /* 0x000fe20003800000 */
[----:B------:R-:W-:-:S07]  /*7b60*/  IMAD.MOV.U32 R15, RZ, RZ, -0x1 ;  /* 0xffffffffff0f7424 */ /* 0x000fce00078e00ff */
[----:B------:R-:W-:Y:S05]  /*7b70*/  WARPSYNC.COLLECTIVE R15, `(.L_x_184) ;  /* 0x000000000f0c7348 */ /* 0x000fea0003c00000 */
[----:B------:R-:W-:Y:S02]  /*7b80*/  ELECT P6, UR62, PT ;  /* 0x00000000003e782f */ /* 0x000fe400038c0000 */
[----:B------:R-:W-:Y:S01]  /*7b90*/  MOV R14, UR62 ;  /* 0x0000003e000e7c02 */ /* 0x000fe20008000f00 */
[----:B------:R-:W-:Y:S10]  /*7ba0*/  ENDCOLLECTIVE ;  /* 0x000000000000791b */ /* 0x000ff40003800000 */
.L_x_184:
[----:B------:R-:W-:Y:S05]  /*7bb0*/  BSYNC B1 ;  /* 0x0000000000017941 */ /* 0x000fea0003800000 */
.L_x_183:
[----:B------:R-:W-:Y:S05]  /*7bc0*/  BRA `(.L_x_185) ;  /* 0xfffffff000487947 */ /* 0x000fea000383ffff */
.L_x_166:
[----:B0-----:R0:W1:Y:S02]  /*7bd0*/  SYNCS.PHASECHK.TRANS64.TRYWAIT P1, [R14+URZ+0x20], R7 ;  /* 0x000020070e0075a7 */ /* 0x001064000802017f */
[----:B-1----:R-:W-:Y:S05]  /*7be0*/  @!P1 NANOSLEEP.SYNCS 0x989680 ;  /* 0x009896800000995d */ /* 0x002fea0003900000 */
[----:B------:R-:W1:Y:S02]  /*7bf0*/  @!P1 SYNCS.PHASECHK.TRANS64 P1, [R14+URZ+0x20], R7 ;  /* 0x000020070e0095a7 */ /* 0x000e64000802007f */
[----:B-1----:R-:W-:Y:S05]  /*7c00*/  @!P1 BRA `(.L_x_166) ;  /* 0xfffffffc00f09947 */ /* 0x002fea000383ffff */
[----:B------:R-:W-:Y:S05]  /*7c10*/  BRA `(.L_x_186) ;  /* 0xfffffff0007c7947 */ /* 0x000fea000383ffff */
.L_x_175:
[----:B------:R-:W-:Y:S01]  /*7c20*/  BSSY B0, `(.L_x_187) ;  /* 0x0000006000007945 */ /* 0x000fe20003800000 */
[----:B------:R-:W-:-:S07]  /*7c30*/  IMAD.MOV.U32 R15, RZ, RZ, -0x1 ;  /* 0xffffffffff0f7424 */ /* 0x000fce00078e00ff */
[----:B------:R-:W-:Y:S05]  /*7c40*/  WARPSYNC.COLLECTIVE R15, `(.L_x_188) ;  /* 0x000000000f0c7348 */ /* 0x000fea0003c00000 */
[----:B------:R-:W-:Y:S02]  /*7c50*/  ELECT P6, UR62, PT ;  /* 0x00000000003e782f */ /* 0x000fe400038c0000 */
[----:B------:R-:W-:Y:S01]  /*7c60*/  MOV R14, UR62 ;  /* 0x0000003e000e7c02 */ /* 0x000fe20008000f00 */
[----:B------:R-:W-:Y:S10]  /*7c70*/  ENDCOLLECTIVE ;  /* 0x000000000000791b */ /* 0x000ff40003800000 */
.L_x_188:
[----:B------:R-:W-:Y:S05]  /*7c80*/  BSYNC B0 ;  /* 0x0000000000007941 */ /* 0x000fea0003800000 */
.L_x_187:
[----:B------:R-:W-:Y:S05]  /*7c90*/  BRA `(.L_x_189) ;  /* 0xfffffff800cc7947 */ /* 0x000fea000383ffff */
.L_x_179:
[----:B0-----:R0:W1:Y:S02]  /*7ca0*/  SYNCS.PHASECHK.TRANS64.TRYWAIT P0, [R7+URZ], R4 ;  /* 0x00000004070075a7 */ /* 0x001064000800017f */
[----:B-1----:R-:W-:Y:S05]  /*7cb0*/  @!P0 NANOSLEEP.SYNCS 0x989680 ;  /* 0x009896800000895d */ /* 0x002fea0003900000 */
[----:B------:R-:W1:Y:S02]  /*7cc0*/  @!P0 SYNCS.PHASECHK.TRANS64 P0, [R7+URZ], R4 ;  /* 0x00000004070085a7 */ /* 0x000e64000800007f */
[----:B-1----:R-:W-:Y:S05]  /*7cd0*/  @!P0 BRA `(.L_x_179) ;  /* 0xfffffffc00f08947 */ /* 0x002fea000383ffff */
[----:B------:R-:W-:Y:S05]  /*7ce0*/  BRA `(.L_x_190) ;  /* 0xfffffffc000c7947 */ /* 0x000fea000383ffff */
.L_x_180:
[----:B0-----:R0:W1:Y:S02]  /*7cf0*/  SYNCS.PHASECHK.TRANS64.TRYWAIT P0, [R8+URZ], R5 ;  /* 0x00000005080075a7 */ /* 0x001064000800017f */
[----:B-1----:R-:W-:Y:S05]  /*7d00*/  @!P0 NANOSLEEP.SYNCS 0x989680 ;  /* 0x009896800000895d */ /* 0x002fea0003900000 */
[----:B------:R-:W1:Y:S02]  /*7d10*/  @!P0 SYNCS.PHASECHK.TRANS64 P0, [R8+URZ], R5 ;  /* 0x00000005080085a7 */ /* 0x000e64000800007f */
[----:B-1----:R-:W-:Y:S05]  /*7d20*/  @!P0 BRA `(.L_x_180) ;  /* 0xfffffffc00f08947 */ /* 0x002fea000383ffff */
[----:B------:R-:W-:Y:S05]  /*7d30*/  BRA `(.L_x_191) ;  /* 0xfffffffc001c7947 */ /* 0x000fea000383ffff */
.L_x_181:
[----:B-1----:R1:W2:Y:S02]  /*7d40*/  SYNCS.PHASECHK.TRANS64.TRYWAIT P0, [R11+URZ], R6 ;  /* 0x000000060b0075a7 */ /* 0x0022a4000800017f */
[----:B--2---:R-:W-:Y:S05]  /*7d50*/  @!P0 NANOSLEEP.SYNCS 0x989680 ;  /* 0x009896800000895d */ /* 0x004fea0003900000 */
[----:B------:R-:W2:Y:S02]  /*7d60*/  @!P0 SYNCS.PHASECHK.TRANS64 P0, [R11+URZ], R6 ;  /* 0x000000060b0085a7 */ /* 0x000ea4000800007f */
[----:B--2---:R-:W-:Y:S05]  /*7d70*/  @!P0 BRA `(.L_x_181) ;  /* 0xfffffffc00f08947 */ /* 0x004fea000383ffff */
[----:B------:R-:W-:Y:S05]  /*7d80*/  BRA `(.L_x_192) ;  /* 0xfffffffc00247947 */ /* 0x000fea000383ffff */
.L_x_193:
[----:B------:R-:W-:-:S00]  /*7d90*/  BRA `(.L_x_193) ;  /* 0xfffffffc00fc7947 */ /* 0x000fc0000383ffff */
[----:B------:R-:W-:-:S00]  /*7da0*/  NOP ;  /* 0x0000000000007918 */ /* 0x000fc00000000000 */
        /* <DEDUP_REMOVED lines=13> */
.L_x_194:


//--------------------- .nv.global.init           --------------------------
	.section	.nv.global.init,"aw",@progbits
.nv.global.init:
	.type		$str$22,@object
	.size		$str$22,($str$23 - $str$22)
$str$22:
        /*0000*/ 	.byte	0x6b, 0x5f, 0x74, 0x69, 0x6c, 0x65, 0x5f, 0x63, 0x6f, 0x75, 0x6e, 0x74, 0x20, 0x3e, 0x3d, 0x20
        /*0010*/ 	.byte	0x31, 0x00
	.type		$str$23,@object
	.size		$str$23,(__unnamed_1 - $str$23)
$str$23:
        /*0012*/ 	.byte	0x2f, 0x74, 0x6d, 0x70, 0x2f, 0x63, 0x75, 0x74, 0x6c, 0x61, 0x73, 0x73, 0x5f, 0x73, 0x77, 0x65
        /*0022*/ 	.byte	0x65, 0x70, 0x5f, 0x73, 0x72, 0x63, 0x2f, 0x69, 0x6e, 0x63, 0x6c, 0x75, 0x64, 0x65, 0x2f, 0x63
        /*0032*/ 	.byte	0x75, 0x74, 0x6c, 0x61, 0x73, 0x73, 0x2f, 0x67, 0x65, 0x6d, 0x6d, 0x2f, 0x63, 0x6f, 0x6c, 0x6c
        /*0042*/ 	.byte	0x65, 0x63, 0x74, 0x69, 0x76, 0x65, 0x2f, 0x73, 0x6d, 0x39, 0x30, 0x5f, 0x6d, 0x6d, 0x61, 0x5f
        /*0052*/ 	.byte	0x74, 0x6d, 0x61, 0x5f, 0x67, 0x6d, 0x6d, 0x61, 0x5f, 0x73, 0x73, 0x5f, 0x77, 0x61, 0x72, 0x70
        /*0062*/ 	.byte	0x73, 0x70, 0x65, 0x63, 0x69, 0x61, 0x6c, 0x69, 0x7a, 0x65, 0x64, 0x2e, 0x68, 0x70, 0x70, 0x00
	.type		__unnamed_1,@object
	.size		__unnamed_1,(.L_0 - __unnamed_1)
__unnamed_1:
        /*0072*/ 	.byte	0x76, 0x6f, 0x69, 0x64, 0x20, 0x63, 0x75, 0x74, 0x6c, 0x61, 0x73, 0x73, 0x3a, 0x3a, 0x67, 0x65
        /* <DEDUP_REMOVED lines=179> */
        /*0bb2*/ 	.byte	0x3a, 0x69, 0x64, 0x65, 0x6e, 0x74, 0x69, 0x74, 0x79, 0x5d, 0x00
.L_0:


//--------------------- .nv.shared._ZN7cutlass13device_kernelINS_4gemm6kernel13GemmUniversalIN4cute5tupleIJiiiiEEENS1_10collective13CollectiveMmaINS1_34MainloopSm90TmaGmmaWarpSpecializedILi4ENS5_IJNS4_1CILi1EEESB_SB_EEENS1_35KernelTmaWarpSpecializedCooperativeEEENS5_IJNSA_ILi128EEESF_NSA_ILi64EEEEEENS_6half_tENS5_IJlSB_lEEESI_SJ_NS4_8TiledMMAINS4_8MMA_AtomIJNS4_4SM904GMMA26MMA_64x128x16_F32F16F16_SSILNSN_5MajorE0ELSP_0ELNSN_7ScaleInE1ELSQ_1EEEEEENS4_6LayoutINS5_IJNSA_ILi2EEESB_SB_EEENS5_IJSB_NSA_ILi0EEESW_EEEEENS5_IJNS4_10UnderscoreESZ_SZ_EEEEENS4_13SM90_TMA_LOADENS4_14ComposedLayoutINS4_7SwizzleILi3ELi4ELi3EEENS4_18smem_ptr_flag_bitsILi16EEENST_INS5_IJNSA_ILi8EEESG_EEENS5_IJSG_SB_EEEEEEEvNS4_8identityES12_S1C_vS1D_EENS_8epilogue10collective6detail29Sm90TmaWarpSpecializedAdapterINS1G_15DefaultEpilogueISI_SJ_SJ_NS1F_6thread17LinearCombinationISI_Li1EffLNS1K_9ScaleType4KindE0ELNS_15FloatRoundStyleE2ESI_EENS1_15EpilogueDefaultEEEEEvvEEEEvNT_6ParamsE --------------------------
	.section	.nv.shared._ZN7cutlass13device_kernelINS_4gemm6kernel13GemmUniversalIN4cute5tupleIJiiiiEEENS1_10collective13CollectiveMmaINS1_34MainloopSm90TmaGmmaWarpSpecializedILi4ENS5_IJNS4_1CILi1EEESB_SB_EEENS1_35KernelTmaWarpSpecializedCooperativeEEENS5_IJNSA_ILi128EEESF_NSA_ILi64EEEEEENS_6half_tENS5_IJlSB_lEEESI_SJ_NS4_8TiledMMAINS4_8MMA_AtomIJNS4_4SM904GMMA26MMA_64x128x16_F32F16F16_SSILNSN_5MajorE0ELSP_0ELNSN_7ScaleInE1ELSQ_1EEEEEENS4_6LayoutINS5_IJNSA_ILi2EEESB_SB_EEENS5_IJSB_NSA_ILi0EEESW_EEEEENS5_IJNS4_10UnderscoreESZ_SZ_EEEEENS4_13SM90_TMA_LOADENS4_14ComposedLayoutINS4_7SwizzleILi3ELi4ELi3EEENS4_18smem_ptr_flag_bitsILi16EEENST_INS5_IJNSA_ILi8EEESG_EEENS5_IJSG_SB_EEEEEEEvNS4_8identityES12_S1C_vS1D_EENS_8epilogue10collective6detail29Sm90TmaWarpSpecializedAdapterINS1G_15DefaultEpilogueISI_SJ_SJ_NS1F_6thread17LinearCombinationISI_Li1EffLNS1K_9ScaleType4KindE0ELNS_15FloatRoundStyleE2ESI_EENS1_15EpilogueDefaultEEEEEvvEEEEvNT_6ParamsE,"aw",@nobits
	.sectionflags	@""
	.align	16
	.zero		1024


//--------------------- .nv.shared.reserved.0     --------------------------
	.section	.nv.shared.reserved.0,"aw",@nobits
	.weak		__nv_reservedSMEM_offset_0_alias
	.size		__nv_reservedSMEM_offset_0_alias, 0, 0
	.other		__nv_reservedSMEM_offset_0_alias,@"STO_CUDA_RESERVED_SHARED STV_DEFAULT"
__nv_reservedSMEM_offset_0_alias:
	.zero		0


//--------------------- .nv.global                --------------------------
	.section	.nv.global,"aw",@nobits
.nv.global:
	.type		_ZN39_INTERNAL_13d6c60e_4_k_cu_dc6f3a8c_28084cute1_E,@object
	.size		_ZN39_INTERNAL_13d6c60e_4_k_cu_dc6f3a8c_28084cute1_E,(_ZN39_INTERNAL_13d6c60e_4_k_cu_dc6f3a8c_28084cuda3std3__45__cpo6cbeginE - _ZN39_INTERNAL_13d6c60e_4_k_cu_dc6f3a8c_28084cute1_E)
_ZN39_INTERNAL_13d6c60e_4_k_cu_dc6f3a8c_28084cute1_E:
	.zero		1
	.type		_ZN39_INTERNAL_13d6c60e_4_k_cu_dc6f3a8c_28084cuda3std3__45__cpo6cbeginE,@object
	.size		_ZN39_INTERNAL_13d6c60e_4_k_cu_dc6f3a8c_28084cuda3std3__45__cpo6cbeginE,(_ZN39_INTERNAL_13d6c60e_4_k_cu_dc6f3a8c_28084cuda3std3__48in_placeE - _ZN39_INTERNAL_13d6c60e_4_k_cu_dc6f3a8c_28084cuda3std3__45__cpo6cbeginE)
_ZN39_INTERNAL_13d6c60e_4_k_cu_dc6f3a8c_28084cuda3std3__45__cpo6cbeginE:
	.zero		1
	.type		_ZN39_INTERNAL_13d6c60e_4_k_cu_dc6f3a8c_28084cuda3std3__48in_placeE,@object
	.size		_ZN39_INTERNAL_13d6c60e_4_k_cu_dc6f3a8c_28084cuda3std3__48in_placeE,(_ZN39_INTERNAL_13d6c60e_4_k_cu_dc6f3a8c_28084cuda3std6ranges3__45__cpo9iter_moveE - _ZN39_INTERNAL_13d6c60e_4_k_cu_dc6f3a8c_28084cuda3std3__48in_placeE)
_ZN39_INTERNAL_13d6c60e_4_k_cu_dc6f3a8c_28084cuda3std3__48in_placeE:
	.zero		1
	.type		_ZN39_INTERNAL_13d6c60e_4_k_cu_dc6f3a8c_28084cuda3std6ranges3__45__cpo9iter_moveE,@object
	.size		_ZN39_INTERNAL_13d6c60e_4_k_cu_dc6f3a8c_28084cuda3std6ranges3__45__cpo9iter_moveE,(_ZN39_INTERNAL_13d6c60e_4_k_cu_dc6f3a8c_28084cuda3std3__45__cpo5beginE - _ZN39_INTERNAL_13d6c60e_4_k_cu_dc6f3a8c_28084cuda3std6ranges3__45__cpo9iter_moveE)
_ZN39_INTERNAL_13d6c60e_4_k_cu_dc6f3a8c_28084cuda3std6ranges3__45__cpo9iter_moveE:
	.zero		1
	.type		_ZN39_INTERNAL_13d6c60e_4_k_cu_dc6f3a8c_28084cuda3std3__45__cpo5beginE,@object
	.size		_ZN39_INTERNAL_13d6c60e_4_k_cu_dc6f3a8c_28084cuda3std3__45__cpo5beginE,(_ZN39_INTERNAL_13d6c60e_4_k_cu_dc6f3a8c_28084cuda3std3__441_GLOBAL__N__13d6c60e_4_k_cu_dc6f3a8c_28086ignoreE - _ZN39_INTERNAL_13d6c60e_4_k_cu_dc6f3a8c_28084cuda3std3__45__cpo5beginE)
_ZN39_INTERNAL_13d6c60e_4_k_cu_dc6f3a8c_28084cuda3std3__45__cpo5beginE:
	.zero		1
	.type		_ZN39_INTERNAL_13d6c60e_4_k_cu_dc6f3a8c_28084cuda3std3__441_GLOBAL__N__13d6c60e_4_k_cu_dc6f3a8c_28086ignoreE,@object
	.size		_ZN39_INTERNAL_13d6c60e_4_k_cu_dc6f3a8c_28084cuda3std3__441_GLOBAL__N__13d6c60e_4_k_cu_dc6f3a8c_28086ignoreE,(_ZN39_INTERNAL_13d6c60e_4_k_cu_dc6f3a8c_28084cute7productE - _ZN39_INTERNAL_13d6c60e_4_k_cu_dc6f3a8c_28084cuda3std3__441_GLOBAL__N__13d6c60e_4_k_cu_dc6f3a8c_28086ignoreE)
_ZN39_INTERNAL_13d6c60e_4_k_cu_dc6f3a8c_28084cuda3std3__441_GLOBAL__N__13d6c60e_4_k_cu_dc6f3a8c_28086ignoreE:
	.zero		1
	.type		_ZN39_INTERNAL_13d6c60e_4_k_cu_dc6f3a8c_28084cute7productE,@object
	.size		_ZN39_INTERNAL_13d6c60e_4_k_cu_dc6f3a8c_28084cute7productE,(_ZN39_INTERNAL_13d6c60e_4_k_cu_dc6f3a8c_28084cuda3std3__45__cpo3endE - _ZN39_INTERNAL_13d6c60e_4_k_cu_dc6f3a8c_28084cute7productE)
_ZN39_INTERNAL_13d6c60e_4_k_cu_dc6f3a8c_28084cute7productE:
	.zero		1
	.type		_ZN39_INTERNAL_13d6c60e_4_k_cu_dc6f3a8c_28084cuda3std3__45__cpo3endE,@object
	.size		_ZN39_INTERNAL_13d6c60e_4_k_cu_dc6f3a8c_28084cuda3std3__45__cpo3endE,(_ZN39_INTERNAL_13d6c60e_4_k_cu_dc6f3a8c_28084cuda3std3__419piecewise_constructE - _ZN39_INTERNAL_13d6c60e_4_k_cu_dc6f3a8c_28084cuda3std3__45__cpo3endE)
_ZN39_INTERNAL_13d6c60e_4_k_cu_dc6f3a8c_28084cuda3std3__45__cpo3endE:
	.zero		1
	.type		_ZN39_INTERNAL_13d6c60e_4_k_cu_dc6f3a8c_28084cuda3std3__419piecewise_constructE,@object
	.size		_ZN39_INTERNAL_13d6c60e_4_k_cu_dc6f3a8c_28084cuda3std3__419piecewise_constructE,(_ZN39_INTERNAL_13d6c60e_4_k_cu_dc6f3a8c_28084cuda3std3__45__cpo4cendE - _ZN39_INTERNAL_13d6c60e_4_k_cu_dc6f3a8c_28084cuda3std3__419piecewise_constructE)
_ZN39_INTERNAL_13d6c60e_4_k_cu_dc6f3a8c_28084cuda3std3__419piecewise_constructE:
	.zero		1
	.type		_ZN39_INTERNAL_13d6c60e_4_k_cu_dc6f3a8c_28084cuda3std3__45__cpo4cendE,@object
	.size		_ZN39_INTERNAL_13d6c60e_4_k_cu_dc6f3a8c_28084cuda3std3__45__cpo4cendE,(_ZN39_INTERNAL_13d6c60e_4_k_cu_dc6f3a8c_28084cuda3std6ranges3__45__cpo4swapE - _ZN39_INTERNAL_13d6c60e_4_k_cu_dc6f3a8c_28084cuda3std3__45__cpo4cendE)
_ZN39_INTERNAL_13d6c60e_4_k_cu_dc6f3a8c_28084cuda3std3__45__cpo4cendE:
	.zero		1
	.type		_ZN39_INTERNAL_13d6c60e_4_k_cu_dc6f3a8c_28084cuda3std6ranges3__45__cpo4swapE,@object
	.size		_ZN39_INTERNAL_13d6c60e_4_k_cu_dc6f3a8c_28084cuda3std6ranges3__45__cpo4swapE,(.L_8 - _ZN39_INTERNAL_13d6c60e_4_k_cu_dc6f3a8c_28084cuda3std6ranges3__45__cpo4swapE)
_ZN39_INTERNAL_13d6c60e_4_k_cu_dc6f3a8c_28084cuda3std6ranges3__45__cpo4swapE:
	.zero		1
.L_8:


//--------------------- .nv.constant0._ZN7cutlass13device_kernelINS_4gemm6kernel13GemmUniversalIN4cute5tupleIJiiiiEEENS1_10collective13CollectiveMmaINS1_34MainloopSm90TmaGmmaWarpSpecializedILi4ENS5_IJNS4_1CILi1EEESB_SB_EEENS1_35KernelTmaWarpSpecializedCooperativeEEENS5_IJNSA_ILi128EEESF_NSA_ILi64EEEEEENS_6half_tENS5_IJlSB_lEEESI_SJ_NS4_8TiledMMAINS4_8MMA_AtomIJNS4_4SM904GMMA26MMA_64x128x16_F32F16F16_SSILNSN_5MajorE0ELSP_0ELNSN_7ScaleInE1ELSQ_1EEEEEENS4_6LayoutINS5_IJNSA_ILi2EEESB_SB_EEENS5_IJSB_NSA_ILi0EEESW_EEEEENS5_IJNS4_10UnderscoreESZ_SZ_EEEEENS4_13SM90_TMA_LOADENS4_14ComposedLayoutINS4_7SwizzleILi3ELi4ELi3EEENS4_18smem_ptr_flag_bitsILi16EEENST_INS5_IJNSA_ILi8EEESG_EEENS5_IJSG_SB_EEEEEEEvNS4_8identityES12_S1C_vS1D_EENS_8epilogue10collective6detail29Sm90TmaWarpSpecializedAdapterINS1G_15DefaultEpilogueISI_SJ_SJ_NS1F_6thread17LinearCombinationISI_Li1EffLNS1K_9ScaleType4KindE0ELNS_15FloatRoundStyleE2ESI_EENS1_15EpilogueDefaultEEEEEvvEEEEvNT_6ParamsE --------------------------
	.section	.nv.constant0._ZN7cutlass13device_kernelINS_4gemm6kernel13GemmUniversalIN4cute5tupleIJiiiiEEENS1_10collective13CollectiveMmaINS1_34MainloopSm90TmaGmmaWarpSpecializedILi4ENS5_IJNS4_1CILi1EEESB_SB_EEENS1_35KernelTmaWarpSpecializedCooperativeEEENS5_IJNSA_ILi128EEESF_NSA_ILi64EEEEEENS_6half_tENS5_IJlSB_lEEESI_SJ_NS4_8TiledMMAINS4_8MMA_AtomIJNS4_4SM904GMMA26MMA_64x128x16_F32F16F16_SSILNSN_5MajorE0ELSP_0ELNSN_7ScaleInE1ELSQ_1EEEEEENS4_6LayoutINS5_IJNSA_ILi2EEESB_SB_EEENS5_IJSB_NSA_ILi0EEESW_EEEEENS5_IJNS4_10UnderscoreESZ_SZ_EEEEENS4_13SM90_TMA_LOADENS4_14ComposedLayoutINS4_7SwizzleILi3ELi4ELi3EEENS4_18smem_ptr_flag_bitsILi16EEENST_INS5_IJNSA_ILi8EEESG_EEENS5_IJSG_SB_EEEEEEEvNS4_8identityES12_S1C_vS1D_EENS_8epilogue10collective6detail29Sm90TmaWarpSpecializedAdapterINS1G_15DefaultEpilogueISI_SJ_SJ_NS1F_6thread17LinearCombinationISI_Li1EffLNS1K_9ScaleType4KindE0ELNS_15FloatRoundStyleE2ESI_EENS1_15EpilogueDefaultEEEEEvvEEEEvNT_6ParamsE,"a",@progbits
	.sectionflags	@""
	.align	4
.nv.constant0._ZN7cutlass13device_kernelINS_4gemm6kernel13GemmUniversalIN4cute5tupleIJiiiiEEENS1_10collective13CollectiveMmaINS1_34MainloopSm90TmaGmmaWarpSpecializedILi4ENS5_IJNS4_1CILi1EEESB_SB_EEENS1_35KernelTmaWarpSpecializedCooperativeEEENS5_IJNSA_ILi128EEESF_NSA_ILi64EEEEEENS_6half_tENS5_IJlSB_lEEESI_SJ_NS4_8TiledMMAINS4_8MMA_AtomIJNS4_4SM904GMMA26MMA_64x128x16_F32F16F16_SSILNSN_5MajorE0ELSP_0ELNSN_7ScaleInE1ELSQ_1EEEEEENS4_6LayoutINS5_IJNSA_ILi2EEESB_SB_EEENS5_IJSB_NSA_ILi0EEESW_EEEEENS5_IJNS4_10UnderscoreESZ_SZ_EEEEENS4_13SM90_TMA_LOADENS4_14ComposedLayoutINS4_7SwizzleILi3ELi4ELi3EEENS4_18smem_ptr_flag_bitsILi16EEENST_INS5_IJNSA_ILi8EEESG_EEENS5_IJSG_SB_EEEEEEEvNS4_8identityES12_S1C_vS1D_EENS_8epilogue10collective6detail29Sm90TmaWarpSpecializedAdapterINS1G_15DefaultEpilogueISI_SJ_SJ_NS1F_6thread17LinearCombinationISI_Li1EffLNS1K_9ScaleType4KindE0ELNS_15FloatRoundStyleE2ESI_EENS1_15EpilogueDefaultEEEEEvvEEEEvNT_6ParamsE:
	.zero		1664


//--------------------- SYMBOLS --------------------------

	.type		.nv.reservedSmem.offset0,@object
	.size		.nv.reservedSmem.offset0,0x4
	.type		__assertfail,@function
